	.target	sm_90a

	.elftype	@"ET_EXEC"


//--------------------- .note.nv.tkinfo           --------------------------
	.section	.note.nv.tkinfo,"",@"SHT_NOTE"
	.sectionflags	@"SHF_NOTE_NV_TKINFO"
	.tkinfo
        /*0018*/ 	.word	0x00000002
        /*0030*/ 	.string	""
        /*0030*/ 	.string	"ptxas"
        /*0030*/ 	.string	"Cuda compilation tools, release 13.0, V13.0.88"
        /*0030*/ 	.string	"Build cuda_13.0.r13.0/compiler.36424714_0"
        /*0030*/ 	.string	"-arch sm_90a -m 64 "



//--------------------- .note.nv.cuinfo           --------------------------
	.section	.note.nv.cuinfo,"",@"SHT_NOTE"
	.sectionflags	@"SHF_NOTE_NV_CUINFO"
        /*0018*/ 	.short	0x0002
        /*001a*/ 	.short	0x005a
        /*001c*/ 	.short	0x0082
	.zero		2


//--------------------- .nv.info                  --------------------------
	.section	.nv.info,"",@"SHT_CUDA_INFO"
	.align	4


	//----- nvinfo : EIATTR_REGCOUNT
	.align		4
        /*0000*/ 	.byte	0x04, 0x2f
        /*0002*/ 	.short	(.L_12 - .L_11)
	.align		4
.L_11:
        /*0004*/ 	.word	index@(_ZN7cutlass13device_kernelINS_4gemm6kernel13GemmUniversalIN4cute5tupleIJiiiiEEENS1_10collective13CollectiveMmaINS1_37MainloopSm90TmaGmmaWarpSpecializedFP8ILi18ENS5_IJNS4_1CILi4EEESB_NSA_ILi1EEEEEENS1_35KernelTmaWarpSpecializedCooperativeEEENS5_IJNSA_ILi256EEENSA_ILi128EEENSA_ILi32EEEEEENS_12float_e5m2_tENS5_IJlSC_lEEESK_SL_NS4_8TiledMMAINS4_8MMA_AtomIJNS4_4SM904GMMA31MMA_64x128x32_F32E5M2E5M2_SS_TNILNSP_7ScaleInE1ELSR_1EEEEEENS4_6LayoutINS5_IJNSA_ILi2EEESC_SC_EEENS5_IJSC_NSA_ILi0EEESX_EEEEENS5_IJNS4_10UnderscoreES10_S10_EEEEENS4_23SM90_TMA_LOAD_MULTICASTENS4_14ComposedLayoutINS4_7SwizzleILi1ELi4ELi3EEENS4_18smem_ptr_flag_bitsILi8EEENSU_INS5_IJNSA_ILi8EEESI_EEENS5_IJSI_SC_EEEEEEEvNS4_8identityES13_S1D_vS1E_EENS_8epilogue10collective6detail29Sm90TmaWarpSpecializedAdapterINS1H_15DefaultEpilogueISK_SL_SL_NS1G_6thread17LinearCombinationISK_Li1EffLNS1L_9ScaleType4KindE0ELNS_15FloatRoundStyleE2ESK_EENS1_15EpilogueDefaultEEEEEvvEEEEvNT_6ParamsE)
        /*0008*/ 	.word	0x000000a8


	//----- nvinfo : EIATTR_FRAME_SIZE
	.align		4
.L_12:
        /*000c*/ 	.byte	0x04, 0x11
        /*000e*/ 	.short	(.L_14 - .L_13)
	.align		4
.L_13:
        /*0010*/ 	.word	index@(_ZN7cutlass13device_kernelINS_4gemm6kernel13GemmUniversalIN4cute5tupleIJiiiiEEENS1_10collective13CollectiveMmaINS1_37MainloopSm90TmaGmmaWarpSpecializedFP8ILi18ENS5_IJNS4_1CILi4EEESB_NSA_ILi1EEEEEENS1_35KernelTmaWarpSpecializedCooperativeEEENS5_IJNSA_ILi256EEENSA_ILi128EEENSA_ILi32EEEEEENS_12float_e5m2_tENS5_IJlSC_lEEESK_SL_NS4_8TiledMMAINS4_8MMA_AtomIJNS4_4SM904GMMA31MMA_64x128x32_F32E5M2E5M2_SS_TNILNSP_7ScaleInE1ELSR_1EEEEEENS4_6LayoutINS5_IJNSA_ILi2EEESC_SC_EEENS5_IJSC_NSA_ILi0EEESX_EEEEENS5_IJNS4_10UnderscoreES10_S10_EEEEENS4_23SM90_TMA_LOAD_MULTICASTENS4_14ComposedLayoutINS4_7SwizzleILi1ELi4ELi3EEENS4_18smem_ptr_flag_bitsILi8EEENSU_INS5_IJNSA_ILi8EEESI_EEENS5_IJSI_SC_EEEEEEEvNS4_8identityES13_S1D_vS1E_EENS_8epilogue10collective6detail29Sm90TmaWarpSpecializedAdapterINS1H_15DefaultEpilogueISK_SL_SL_NS1G_6thread17LinearCombinationISK_Li1EffLNS1L_9ScaleType4KindE0ELNS_15FloatRoundStyleE2ESK_EENS1_15EpilogueDefaultEEEEEvvEEEEvNT_6ParamsE)
        /*0014*/ 	.word	0x00000108


	//----- nvinfo : EIATTR_MIN_STACK_SIZE
	.align		4
.L_14:
        /*0018*/ 	.byte	0x04, 0x12
        /*001a*/ 	.short	(.L_16 - .L_15)
	.align		4
.L_15:
        /*001c*/ 	.word	index@(_ZN7cutlass13device_kernelINS_4gemm6kernel13GemmUniversalIN4cute5tupleIJiiiiEEENS1_10collective13CollectiveMmaINS1_37MainloopSm90TmaGmmaWarpSpecializedFP8ILi18ENS5_IJNS4_1CILi4EEESB_NSA_ILi1EEEEEENS1_35KernelTmaWarpSpecializedCooperativeEEENS5_IJNSA_ILi256EEENSA_ILi128EEENSA_ILi32EEEEEENS_12float_e5m2_tENS5_IJlSC_lEEESK_SL_NS4_8TiledMMAINS4_8MMA_AtomIJNS4_4SM904GMMA31MMA_64x128x32_F32E5M2E5M2_SS_TNILNSP_7ScaleInE1ELSR_1EEEEEENS4_6LayoutINS5_IJNSA_ILi2EEESC_SC_EEENS5_IJSC_NSA_ILi0EEESX_EEEEENS5_IJNS4_10UnderscoreES10_S10_EEEEENS4_23SM90_TMA_LOAD_MULTICASTENS4_14ComposedLayoutINS4_7SwizzleILi1ELi4ELi3EEENS4_18smem_ptr_flag_bitsILi8EEENSU_INS5_IJNSA_ILi8EEESI_EEENS5_IJSI_SC_EEEEEEEvNS4_8identityES13_S1D_vS1E_EENS_8epilogue10collective6detail29Sm90TmaWarpSpecializedAdapterINS1H_15DefaultEpilogueISK_SL_SL_NS1G_6thread17LinearCombinationISK_Li1EffLNS1L_9ScaleType4KindE0ELNS_15FloatRoundStyleE2ESK_EENS1_15EpilogueDefaultEEEEEvvEEEEvNT_6ParamsE)
        /*0020*/ 	.word	0x00000108
.L_16:


//--------------------- .nv.compat                --------------------------
	.section	.nv.compat,"",@"SHT_CUDA_COMPAT_INFO"
	.align	4
        /*0000*/ 	.byte	0x02, 0x09, 0x01, 0x00, 0x02, 0x02, 0x04, 0x00, 0x02, 0x05, 0x05, 0x00, 0x03, 0x07, 0x01, 0x01
        /*0010*/ 	.byte	0x02, 0x03, 0x01, 0x00, 0x02, 0x06, 0x01, 0x00, 0x04, 0x0b, 0x08, 0x00, 0x00, 0x00, 0x00, 0x00
        /*0020*/ 	.byte	0x00, 0x00, 0x00, 0x00


//--------------------- .nv.info._ZN7cutlass13device_kernelINS_4gemm6kernel13GemmUniversalIN4cute5tupleIJiiiiEEENS1_10collective13CollectiveMmaINS1_37MainloopSm90TmaGmmaWarpSpecializedFP8ILi18ENS5_IJNS4_1CILi4EEESB_NSA_ILi1EEEEEENS1_35KernelTmaWarpSpecializedCooperativeEEENS5_IJNSA_ILi256EEENSA_ILi128EEENSA_ILi32EEEEEENS_12float_e5m2_tENS5_IJlSC_lEEESK_SL_NS4_8TiledMMAINS4_8MMA_AtomIJNS4_4SM904GMMA31MMA_64x128x32_F32E5M2E5M2_SS_TNILNSP_7ScaleInE1ELSR_1EEEEEENS4_6LayoutINS5_IJNSA_ILi2EEESC_SC_EEENS5_IJSC_NSA_ILi0EEESX_EEEEENS5_IJNS4_10UnderscoreES10_S10_EEEEENS4_23SM90_TMA_LOAD_MULTICASTENS4_14ComposedLayoutINS4_7SwizzleILi1ELi4ELi3EEENS4_18smem_ptr_flag_bitsILi8EEENSU_INS5_IJNSA_ILi8EEESI_EEENS5_IJSI_SC_EEEEEEEvNS4_8identityES13_S1D_vS1E_EENS_8epilogue10collective6detail29Sm90TmaWarpSpecializedAdapterINS1H_15DefaultEpilogueISK_SL_SL_NS1G_6thread17LinearCombinationISK_Li1EffLNS1L_9ScaleType4KindE0ELNS_15FloatRoundStyleE2ESK_EENS1_15EpilogueDefaultEEEEEvvEEEEvNT_6ParamsE --------------------------
	.section	.nv.info._ZN7cutlass13device_kernelINS_4gemm6kernel13GemmUniversalIN4cute5tupleIJiiiiEEENS1_10collective13CollectiveMmaINS1_37MainloopSm90TmaGmmaWarpSpecializedFP8ILi18ENS5_IJNS4_1CILi4EEESB_NSA_ILi1EEEEEENS1_35KernelTmaWarpSpecializedCooperativeEEENS5_IJNSA_ILi256EEENSA_ILi128EEENSA_ILi32EEEEEENS_12float_e5m2_tENS5_IJlSC_lEEESK_SL_NS4_8TiledMMAINS4_8MMA_AtomIJNS4_4SM904GMMA31MMA_64x128x32_F32E5M2E5M2_SS_TNILNSP_7ScaleInE1ELSR_1EEEEEENS4_6LayoutINS5_IJNSA_ILi2EEESC_SC_EEENS5_IJSC_NSA_ILi0EEESX_EEEEENS5_IJNS4_10UnderscoreES10_S10_EEEEENS4_23SM90_TMA_LOAD_MULTICASTENS4_14ComposedLayoutINS4_7SwizzleILi1ELi4ELi3EEENS4_18smem_ptr_flag_bitsILi8EEENSU_INS5_IJNSA_ILi8EEESI_EEENS5_IJSI_SC_EEEEEEEvNS4_8identityES13_S1D_vS1E_EENS_8epilogue10collective6detail29Sm90TmaWarpSpecializedAdapterINS1H_15DefaultEpilogueISK_SL_SL_NS1G_6thread17LinearCombinationISK_Li1EffLNS1L_9ScaleType4KindE0ELNS_15FloatRoundStyleE2ESK_EENS1_15EpilogueDefaultEEEEEvvEEEEvNT_6ParamsE,"",@"SHT_CUDA_INFO"
	.sectionflags	@""
	.align	4


	//----- nvinfo : EIATTR_CUDA_API_VERSION
	.align		4
        /*0000*/ 	.byte	0x04, 0x37
        /*0002*/ 	.short	(.L_18 - .L_17)
.L_17:
        /*0004*/ 	.word	0x00000082


	//----- nvinfo : EIATTR_KPARAM_INFO
	.align		4
.L_18:
        /*0008*/ 	.byte	0x04, 0x17
        /*000a*/ 	.short	(.L_20 - .L_19)
.L_19:
        /*000c*/ 	.word	0x00000000
        /*0010*/ 	.short	0x0000
        /*0012*/ 	.short	0x0070
        /*0014*/ 	.byte	0x00, 0xf0, 0x01, 0x10


	//----- nvinfo : EIATTR_SPARSE_MMA_MASK
	.align		4
.L_20:
        /*0018*/ 	.byte	0x03, 0x50
        /*001a*/ 	.short	0x0000


	//----- nvinfo : EIATTR_MAXREG_COUNT
	.align		4
        /*001c*/ 	.byte	0x03, 0x1b
        /*001e*/ 	.short	0x00a8


	//----- nvinfo : EIATTR_NUM_BARRIERS
	.align		4
        /*0020*/ 	.byte	0x02, 0x4c
        /*0022*/ 	.byte	0x01
	.zero		1


	//----- nvinfo : EIATTR_ANNOTATIONS
	.align		4
        /*0024*/ 	.byte	0x04, 0x55
        /*0026*/ 	.short	(.L_22 - .L_21)


	//   ....[0]....
.L_21:
        /*0028*/ 	.word	0x00000001
        /*002c*/ 	.byte	0x20, 0x09, 0x00, 0x00, 0x01, 0x00, 0x00, 0x00, 0x10, 0x0a, 0x00, 0x00, 0x01, 0x00, 0x00, 0x00
        /* <DEDUP_REMOVED lines=198> */
        /*0c9c*/ 	.byte	0xc0, 0x0f, 0x01, 0x00


	//----- nvinfo : EIATTR_MERCURY_ISA_VERSION
	.align		4
.L_22:
        /*0ca0*/ 	.byte	0x03, 0x5f
        /*0ca2*/ 	.short	0x0101


	//----- nvinfo : EIATTR_INT_WARP_WIDE_INSTR_OFFSETS
	.align		4
        /*0ca4*/ 	.byte	0x04, 0x31
        /*0ca6*/ 	.short	(.L_24 - .L_23)


	//   ....[0]....
.L_23:
        /*0ca8*/ 	.word	0x00000760


	//   ....[1]....
        /*0cac*/ 	.word	0x00000770


	//   ....[2]....
        /*0cb0*/ 	.word	0x000008f0


	//----- nvinfo : EIATTR_COOP_GROUP_MASK_REGIDS
	.align		4
.L_24:
        /*0cb4*/ 	.byte	0x04, 0x29
        /*0cb6*/ 	.short	(.L_26 - .L_25)


	//   ....[0]....
.L_25:
        /*0cb8*/ 	.word	0xffffffff


	//   ....[1]....
        /*0cbc*/ 	.word	0xffffffff


	//   ....[2]....
        /*0cc0*/ 	.word	0xffffffff


	//   ....[3]....
        /*0cc4*/ 	.word	0xffffffff


	//   ....[4]....
        /*0cc8*/ 	.word	0xffffffff


	//   ....[5]....
        /*0ccc*/ 	.word	0xffffffff


	//----- nvinfo : EIATTR_COOP_GROUP_INSTR_OFFSETS
	.align		4
.L_26:
        /*0cd0*/ 	.byte	0x04, 0x28
        /*0cd2*/ 	.short	(.L_28 - .L_27)


	//   ....[0]....
.L_27:
        /*0cd4*/ 	.word	0x00000070


	//   ....[1]....
        /*0cd8*/ 	.word	0x00000080


	//   ....[2]....
        /*0cdc*/ 	.word	0x000001a0


	//   ....[3]....
        /*0ce0*/ 	.word	0x000005c0


	//   ....[4]....
        /*0ce4*/ 	.word	0x00000a50


	//   ....[5]....
        /*0ce8*/ 	.word	0x000017d0


	//----- nvinfo : EIATTR_REG_RECONFIG
	.align		4
.L_28:
        /*0cec*/ 	.byte	0x01, 0x54
	.zero		2


	//----- nvinfo : EIATTR_MBARRIER_INSTR_OFFSETS
	.align		4
        /*0cf0*/ 	.byte	0x04, 0x39
        /*0cf2*/ 	.short	(.L_30 - .L_29)


	//   ....[0]....
.L_29:
        /*0cf4*/ 	.word	0x00000360
        /*0cf8*/ 	.word	0x000000ff
        /*0cfc*/ 	.word	0x00000000
        /*0d00*/ 	.short	0x0100
        /*0d02*/ 	.byte	0x09
	.zero		1


	//   ....[1]....
        /*0d04*/ 	.word	0x00000370
        /*0d08*/ 	.word	0x000000ff
        /*0d0c*/ 	.word	0x00000090
        /*0d10*/ 	.short	0x0100
        /*0d12*/ 	.byte	0x09
	.zero		1


	//   ....[2]....
        /*0d14*/ 	.word	0x00000380
        /*0d18*/ 	.word	0x000000ff
        /*0d1c*/ 	.word	0x00000008
        /*0d20*/ 	.short	0x0100
        /*0d22*/ 	.byte	0x09
	.zero		1


	//   ....[3]....
        /*0d24*/ 	.word	0x00000390
        /*0d28*/ 	.word	0x000000ff
        /*0d2c*/ 	.word	0x00000098
        /*0d30*/ 	.short	0x0100
        /*0d32*/ 	.byte	0x09
	.zero		1


	//   ....[4]....
        /*0d34*/ 	.word	0x000003a0
        /*0d38*/ 	.word	0x000000ff
        /*0d3c*/ 	.word	0x00000010
        /*0d40*/ 	.short	0x0100
        /*0d42*/ 	.byte	0x09
	.zero		1


	//   ....[5]....
        /*0d44*/ 	.word	0x000003b0
        /*0d48*/ 	.word	0x000000ff
        /*0d4c*/ 	.word	0x000000a0
        /*0d50*/ 	.short	0x0100
        /*0d52*/ 	.byte	0x09
	.zero		1


	//   ....[6]....
        /*0d54*/ 	.word	0x000003c0
        /*0d58*/ 	.word	0x000000ff
        /*0d5c*/ 	.word	0x00000018
        /*0d60*/ 	.short	0x0100
        /*0d62*/ 	.byte	0x09
	.zero		1


	//   ....[7]....
        /*0d64*/ 	.word	0x000003d0
        /*0d68*/ 	.word	0x000000ff
        /*0d6c*/ 	.word	0x000000a8
        /*0d70*/ 	.short	0x0100
        /*0d72*/ 	.byte	0x09
	.zero		1


	//   ....[8]....
        /*0d74*/ 	.word	0x000003e0
        /*0d78*/ 	.word	0x000000ff
        /*0d7c*/ 	.word	0x00000020
        /*0d80*/ 	.short	0x0100
        /*0d82*/ 	.byte	0x09
	.zero		1


	//   ....[9]....
        /*0d84*/ 	.word	0x000003f0
        /*0d88*/ 	.word	0x000000ff
        /*0d8c*/ 	.word	0x000000b0
        /*0d90*/ 	.short	0x0100
        /*0d92*/ 	.byte	0x09
	.zero		1


	//   ....[10]....
        /*0d94*/ 	.word	0x00000400
        /*0d98*/ 	.word	0x000000ff
        /*0d9c*/ 	.word	0x00000028
        /*0da0*/ 	.short	0x0100
        /*0da2*/ 	.byte	0x09
	.zero		1


	//   ....[11]....
        /*0da4*/ 	.word	0x00000410
        /*0da8*/ 	.word	0x000000ff
        /*0dac*/ 	.word	0x000000b8
        /*0db0*/ 	.short	0x0100
        /*0db2*/ 	.byte	0x09
	.zero		1


	//   ....[12]....
        /*0db4*/ 	.word	0x00000420
        /*0db8*/ 	.word	0x000000ff
        /*0dbc*/ 	.word	0x00000030
        /*0dc0*/ 	.short	0x0100
        /*0dc2*/ 	.byte	0x09
	.zero		1


	//   ....[13]....
        /*0dc4*/ 	.word	0x00000430
        /*0dc8*/ 	.word	0x000000ff
        /*0dcc*/ 	.word	0x000000c0
        /*0dd0*/ 	.short	0x0100
        /*0dd2*/ 	.byte	0x09
	.zero		1


	//   ....[14]....
        /*0dd4*/ 	.word	0x00000440
        /*0dd8*/ 	.word	0x000000ff
        /*0ddc*/ 	.word	0x00000038
        /*0de0*/ 	.short	0x0100
        /*0de2*/ 	.byte	0x09
	.zero		1


	//   ....[15]....
        /*0de4*/ 	.word	0x00000450
        /*0de8*/ 	.word	0x000000ff
        /*0dec*/ 	.word	0x000000c8
        /*0df0*/ 	.short	0x0100
        /*0df2*/ 	.byte	0x09
	.zero		1


	//   ....[16]....
        /*0df4*/ 	.word	0x00000460
        /*0df8*/ 	.word	0x000000ff
        /*0dfc*/ 	.word	0x00000040
        /*0e00*/ 	.short	0x0100
        /*0e02*/ 	.byte	0x09
	.zero		1


	//   ....[17]....
        /*0e04*/ 	.word	0x00000470
        /*0e08*/ 	.word	0x000000ff
        /*0e0c*/ 	.word	0x000000d0
        /*0e10*/ 	.short	0x0100
        /*0e12*/ 	.byte	0x09
	.zero		1


	//   ....[18]....
        /*0e14*/ 	.word	0x00000480
        /*0e18*/ 	.word	0x000000ff
        /*0e1c*/ 	.word	0x00000048
        /*0e20*/ 	.short	0x0100
        /*0e22*/ 	.byte	0x09
	.zero		1


	//   ....[19]....
        /*0e24*/ 	.word	0x00000490
        /*0e28*/ 	.word	0x000000ff
        /*0e2c*/ 	.word	0x000000d8
        /*0e30*/ 	.short	0x0100
        /*0e32*/ 	.byte	0x09
	.zero		1


	//   ....[20]....
        /*0e34*/ 	.word	0x000004a0
        /*0e38*/ 	.word	0x000000ff
        /*0e3c*/ 	.word	0x00000050
        /*0e40*/ 	.short	0x0100
        /*0e42*/ 	.byte	0x09
	.zero		1


	//   ....[21]....
        /*0e44*/ 	.word	0x000004b0
        /*0e48*/ 	.word	0x000000ff
        /*0e4c*/ 	.word	0x000000e0
        /*0e50*/ 	.short	0x0100
        /*0e52*/ 	.byte	0x09
	.zero		1


	//   ....[22]....
        /*0e54*/ 	.word	0x000004c0
        /*0e58*/ 	.word	0x000000ff
        /*0e5c*/ 	.word	0x00000058
        /*0e60*/ 	.short	0x0100
        /*0e62*/ 	.byte	0x09
	.zero		1


	//   ....[23]....
        /*0e64*/ 	.word	0x000004d0
        /*0e68*/ 	.word	0x000000ff
        /*0e6c*/ 	.word	0x000000e8
        /*0e70*/ 	.short	0x0100
        /*0e72*/ 	.byte	0x09
	.zero		1


	//   ....[24]....
        /*0e74*/ 	.word	0x000004e0
        /*0e78*/ 	.word	0x000000ff
        /*0e7c*/ 	.word	0x00000060
        /*0e80*/ 	.short	0x0100
        /*0e82*/ 	.byte	0x09
	.zero		1


	//   ....[25]....
        /*0e84*/ 	.word	0x000004f0
        /*0e88*/ 	.word	0x000000ff
        /*0e8c*/ 	.word	0x000000f0
        /*0e90*/ 	.short	0x0100
        /*0e92*/ 	.byte	0x09
	.zero		1


	//   ....[26]....
        /*0e94*/ 	.word	0x00000500
        /*0e98*/ 	.word	0x000000ff
        /*0e9c*/ 	.word	0x00000068
        /*0ea0*/ 	.short	0x0100
        /*0ea2*/ 	.byte	0x09
	.zero		1


	//   ....[27]....
        /*0ea4*/ 	.word	0x00000510
        /*0ea8*/ 	.word	0x000000ff
        /*0eac*/ 	.word	0x000000f8
        /*0eb0*/ 	.short	0x0100
        /*0eb2*/ 	.byte	0x09
	.zero		1


	//   ....[28]....
        /*0eb4*/ 	.word	0x00000520
        /*0eb8*/ 	.word	0x000000ff
        /*0ebc*/ 	.word	0x00000070
        /*0ec0*/ 	.short	0x0100
        /*0ec2*/ 	.byte	0x09
	.zero		1


	//   ....[29]....
        /*0ec4*/ 	.word	0x00000530
        /*0ec8*/ 	.word	0x000000ff
        /*0ecc*/ 	.word	0x00000100
        /*0ed0*/ 	.short	0x0100
        /*0ed2*/ 	.byte	0x09
	.zero		1


	//   ....[30]....
        /*0ed4*/ 	.word	0x00000540
        /*0ed8*/ 	.word	0x000000ff
        /*0edc*/ 	.word	0x00000078
        /*0ee0*/ 	.short	0x0100
        /*0ee2*/ 	.byte	0x09
	.zero		1


	//   ....[31]....
        /*0ee4*/ 	.word	0x00000550
        /*0ee8*/ 	.word	0x000000ff
        /*0eec*/ 	.word	0x00000108
        /*0ef0*/ 	.short	0x0100
        /*0ef2*/ 	.byte	0x09
	.zero		1


	//   ....[32]....
        /*0ef4*/ 	.word	0x00000560
        /*0ef8*/ 	.word	0x000000ff
        /*0efc*/ 	.word	0x00000080
        /*0f00*/ 	.short	0x0100
        /*0f02*/ 	.byte	0x09
	.zero		1


	//   ....[33]....
        /*0f04*/ 	.word	0x00000570
        /*0f08*/ 	.word	0x000000ff
        /*0f0c*/ 	.word	0x00000110
        /*0f10*/ 	.short	0x0100
        /*0f12*/ 	.byte	0x09
	.zero		1


	//   ....[34]....
        /*0f14*/ 	.word	0x00000580
        /*0f18*/ 	.word	0x000000ff
        /*0f1c*/ 	.word	0x00000088
        /*0f20*/ 	.short	0x0100
        /*0f22*/ 	.byte	0x09
	.zero		1


	//   ....[35]....
        /*0f24*/ 	.word	0x00000590
        /*0f28*/ 	.word	0x000000ff
        /*0f2c*/ 	.word	0x00000118
        /*0f30*/ 	.short	0x0100
        /*0f32*/ 	.byte	0x09
	.zero		1


	//   ....[36]....
        /*0f34*/ 	.word	0x00000970
        /*0f38*/ 	.word	0x000000ff
        /*0f3c*/ 	.word	0x00000130
        /*0f40*/ 	.short	0x0100
        /*0f42*/ 	.byte	0x06
	.zero		1


	//   ....[37]....
        /*0f44*/ 	.word	0x000009d0
        /*0f48*/ 	.word	0x000000ff
        /*0f4c*/ 	.word	0x00000138
        /*0f50*/ 	.short	0x0100
        /*0f52*/ 	.byte	0x06
	.zero		1


	//   ....[38]....
        /*0f54*/ 	.word	0x00001fe0
        /*0f58*/ 	.word	0x000000ff
        /*0f5c*/ 	.word	0x00000000
        /*0f60*/ 	.short	0x010a
        /*0f62*/ 	.byte	0x07
	.zero		1


	//   ....[39]....
        /*0f64*/ 	.word	0x00002040
        /*0f68*/ 	.word	0x000000ff
        /*0f6c*/ 	.word	0x00000000
        /*0f70*/ 	.short	0x010a
        /*0f72*/ 	.byte	0x07
	.zero		1


	//   ....[40]....
        /*0f74*/ 	.word	0x00003210
        /*0f78*/ 	.word	0x000000ff
        /*0f7c*/ 	.word	0x00000000
        /*0f80*/ 	.short	0x010a
        /*0f82*/ 	.byte	0x09
	.zero		1


	//   ....[41]....
        /*0f84*/ 	.word	0x00003250
        /*0f88*/ 	.word	0x000000ff
        /*0f8c*/ 	.word	0x00000000
        /*0f90*/ 	.short	0x010a
        /*0f92*/ 	.byte	0x09
	.zero		1


	//   ....[42]....
        /*0f94*/ 	.word	0x000042c0
        /*0f98*/ 	.word	0x000000e5
        /*0f9c*/ 	.word	0x00000000
        /*0fa0*/ 	.short	0x0101
        /*0fa2*/ 	.byte	0x3f
	.zero		1


	//   ....[43]....
        /*0fa4*/ 	.word	0x000054e0
        /*0fa8*/ 	.word	0x00000018
        /*0fac*/ 	.word	0x00000000
        /*0fb0*/ 	.short	0x0101
        /*0fb2*/ 	.byte	0x3f
	.zero		1


	//   ....[44]....
        /*0fb4*/ 	.word	0x0000f9c0
        /*0fb8*/ 	.word	0x0000000b
        /*0fbc*/ 	.word	0x00000090
        /*0fc0*/ 	.short	0x010a
        /*0fc2*/ 	.byte	0x3f
	.zero		1


	//   ....[45]....
        /*0fc4*/ 	.word	0x0000fdb0
        /*0fc8*/ 	.word	0x00000004
        /*0fcc*/ 	.word	0x00000138
        /*0fd0*/ 	.short	0x0101
        /*0fd2*/ 	.byte	0x3f
	.zero		1


	//   ....[46]....
        /*0fd4*/ 	.word	0x00010530
        /*0fd8*/ 	.word	0x00000007
        /*0fdc*/ 	.word	0x00000000
        /*0fe0*/ 	.short	0x010a
        /*0fe2*/ 	.byte	0x3f
	.zero		1


	//   ....[47]....
        /*0fe4*/ 	.word	0x000105b0
        /*0fe8*/ 	.word	0x00000009
        /*0fec*/ 	.word	0x00000000
        /*0ff0*/ 	.short	0x010a
        /*0ff2*/ 	.byte	0x3f
	.zero		1


	//   ....[48]....
        /*0ff4*/ 	.word	0x00010640
        /*0ff8*/ 	.word	0x00000006
        /*0ffc*/ 	.word	0x00000000
        /*1000*/ 	.short	0x010a
        /*1002*/ 	.byte	0x3f
	.zero		1


	//   ....[49]....
        /*1004*/ 	.word	0x000106d0
        /*1008*/ 	.word	0x00000009
        /*100c*/ 	.word	0x00000000
        /*1010*/ 	.short	0x010a
        /*1012*/ 	.byte	0x3f
	.zero		1


	//   ....[50]....
        /*1014*/ 	.word	0x00010760
        /*1018*/ 	.word	0x00000006
        /*101c*/ 	.word	0x00000000
        /*1020*/ 	.short	0x010a
        /*1022*/ 	.byte	0x3f
	.zero		1


	//   ....[51]....
        /*1024*/ 	.word	0x000107f0
        /*1028*/ 	.word	0x00000009
        /*102c*/ 	.word	0x00000000
        /*1030*/ 	.short	0x010a
        /*1032*/ 	.byte	0x3f
	.zero		1


	//   ....[52]....
        /*1034*/ 	.word	0x00010880
        /*1038*/ 	.word	0x00000006
        /*103c*/ 	.word	0x00000000
        /*1040*/ 	.short	0x010a
        /*1042*/ 	.byte	0x3f
	.zero		1


	//   ....[53]....
        /*1044*/ 	.word	0x00010910
        /*1048*/ 	.word	0x00000009
        /*104c*/ 	.word	0x00000000
        /*1050*/ 	.short	0x010a
        /*1052*/ 	.byte	0x3f
	.zero		1


	//   ....[54]....
        /*1054*/ 	.word	0x000109a0
        /*1058*/ 	.word	0x00000006
        /*105c*/ 	.word	0x00000000
        /*1060*/ 	.short	0x010a
        /*1062*/ 	.byte	0x3f
	.zero		1


	//   ....[55]....
        /*1064*/ 	.word	0x00010a30
        /*1068*/ 	.word	0x00000009
        /*106c*/ 	.word	0x00000000
        /*1070*/ 	.short	0x010a
        /*1072*/ 	.byte	0x3f
	.zero		1


	//   ....[56]....
        /*1074*/ 	.word	0x00010ac0
        /*1078*/ 	.word	0x00000006
        /*107c*/ 	.word	0x00000000
        /*1080*/ 	.short	0x010a
        /*1082*/ 	.byte	0x3f
	.zero		1


	//   ....[57]....
        /*1084*/ 	.word	0x00010b50
        /*1088*/ 	.word	0x00000009
        /*108c*/ 	.word	0x00000000
        /*1090*/ 	.short	0x010a
        /*1092*/ 	.byte	0x3f
	.zero		1


	//   ....[58]....
        /*1094*/ 	.word	0x00010be0
        /*1098*/ 	.word	0x00000006
        /*109c*/ 	.word	0x00000000
        /*10a0*/ 	.short	0x010a
        /*10a2*/ 	.byte	0x3f
	.zero		1


	//   ....[59]....
        /*10a4*/ 	.word	0x00010c70
        /*10a8*/ 	.word	0x00000009
        /*10ac*/ 	.word	0x00000000
        /*10b0*/ 	.short	0x010a
        /*10b2*/ 	.byte	0x3f
	.zero		1


	//   ....[60]....
        /*10b4*/ 	.word	0x00010d00
        /*10b8*/ 	.word	0x00000006
        /*10bc*/ 	.word	0x00000000
        /*10c0*/ 	.short	0x010a
        /*10c2*/ 	.byte	0x3f
	.zero		1


	//   ....[61]....
        /*10c4*/ 	.word	0x00010d90
        /*10c8*/ 	.word	0x00000009
        /*10cc*/ 	.word	0x00000000
        /*10d0*/ 	.short	0x010a
        /*10d2*/ 	.byte	0x3f
	.zero		1


	//   ....[62]....
        /*10d4*/ 	.word	0x00010e20
        /*10d8*/ 	.word	0x00000006
        /*10dc*/ 	.word	0x00000000
        /*10e0*/ 	.short	0x010a
        /*10e2*/ 	.byte	0x3f
	.zero		1


	//   ....[63]....
        /*10e4*/ 	.word	0x00010eb0
        /*10e8*/ 	.word	0x00000003
        /*10ec*/ 	.word	0x00000000
        /*10f0*/ 	.short	0x010a
        /*10f2*/ 	.byte	0x3f
	.zero		1


	//   ....[64]....
        /*10f4*/ 	.word	0x00010f20
        /*10f8*/ 	.word	0x00000003
        /*10fc*/ 	.word	0x00000000
        /*1100*/ 	.short	0x010a
        /*1102*/ 	.byte	0x3f
	.zero		1


	//   ....[65]....
        /*1104*/ 	.word	0x00010f90
        /*1108*/ 	.word	0x00000000
        /*110c*/ 	.word	0x00000000
        /*1110*/ 	.short	0x010a
        /*1112*/ 	.byte	0x3f
	.zero		1


	//   ....[66]....
        /*1114*/ 	.word	0x00011070
        /*1118*/ 	.word	0x0000000b
        /*111c*/ 	.word	0x00000090
        /*1120*/ 	.short	0x010a
        /*1122*/ 	.byte	0x3f
	.zero		1


	//   ....[67]....
        /*1124*/ 	.word	0x00011140
        /*1128*/ 	.word	0x00000007
        /*112c*/ 	.word	0x00000000
        /*1130*/ 	.short	0x010a
        /*1132*/ 	.byte	0x3f
	.zero		1


	//   ....[68]....
        /*1134*/ 	.word	0x00011190
        /*1138*/ 	.word	0x00000009
        /*113c*/ 	.word	0x00000000
        /*1140*/ 	.short	0x010a
        /*1142*/ 	.byte	0x3f
	.zero		1


	//   ....[69]....
        /*1144*/ 	.word	0x000111e0
        /*1148*/ 	.word	0x00000006
        /*114c*/ 	.word	0x00000000
        /*1150*/ 	.short	0x010a
        /*1152*/ 	.byte	0x3f
	.zero		1


	//   ....[70]....
        /*1154*/ 	.word	0x00011230
        /*1158*/ 	.word	0x00000009
        /*115c*/ 	.word	0x00000000
        /*1160*/ 	.short	0x010a
        /*1162*/ 	.byte	0x3f
	.zero		1


	//   ....[71]....
        /*1164*/ 	.word	0x00011280
        /*1168*/ 	.word	0x00000006
        /*116c*/ 	.word	0x00000000
        /*1170*/ 	.short	0x010a
        /*1172*/ 	.byte	0x3f
	.zero		1


	//   ....[72]....
        /*1174*/ 	.word	0x000112d0
        /*1178*/ 	.word	0x00000009
        /*117c*/ 	.word	0x00000000
        /*1180*/ 	.short	0x010a
        /*1182*/ 	.byte	0x3f
	.zero		1


	//   ....[73]....
        /*1184*/ 	.word	0x00011320
        /*1188*/ 	.word	0x00000006
        /*118c*/ 	.word	0x00000000
        /*1190*/ 	.short	0x010a
        /*1192*/ 	.byte	0x3f
	.zero		1


	//   ....[74]....
        /*1194*/ 	.word	0x00011370
        /*1198*/ 	.word	0x00000009
        /*119c*/ 	.word	0x00000000
        /*11a0*/ 	.short	0x010a
        /*11a2*/ 	.byte	0x3f
	.zero		1


	//   ....[75]....
        /*11a4*/ 	.word	0x000113c0
        /*11a8*/ 	.word	0x00000006
        /*11ac*/ 	.word	0x00000000
        /*11b0*/ 	.short	0x010a
        /*11b2*/ 	.byte	0x3f
	.zero		1


	//   ....[76]....
        /*11b4*/ 	.word	0x00011410
        /*11b8*/ 	.word	0x00000009
        /*11bc*/ 	.word	0x00000000
        /*11c0*/ 	.short	0x010a
        /*11c2*/ 	.byte	0x3f
	.zero		1


	//   ....[77]....
        /*11c4*/ 	.word	0x00011460
        /*11c8*/ 	.word	0x00000006
        /*11cc*/ 	.word	0x00000000
        /*11d0*/ 	.short	0x010a
        /*11d2*/ 	.byte	0x3f
	.zero		1


	//   ....[78]....
        /*11d4*/ 	.word	0x000114b0
        /*11d8*/ 	.word	0x00000009
        /*11dc*/ 	.word	0x00000000
        /*11e0*/ 	.short	0x010a
        /*11e2*/ 	.byte	0x3f
	.zero		1


	//   ....[79]....
        /*11e4*/ 	.word	0x00011500
        /*11e8*/ 	.word	0x00000006
        /*11ec*/ 	.word	0x00000000
        /*11f0*/ 	.short	0x010a
        /*11f2*/ 	.byte	0x3f
	.zero		1


	//   ....[80]....
        /*11f4*/ 	.word	0x00011550
        /*11f8*/ 	.word	0x00000009
        /*11fc*/ 	.word	0x00000000
        /*1200*/ 	.short	0x010a
        /*1202*/ 	.byte	0x3f
	.zero		1


	//   ....[81]....
        /*1204*/ 	.word	0x000115a0
        /*1208*/ 	.word	0x00000006
        /*120c*/ 	.word	0x00000000
        /*1210*/ 	.short	0x010a
        /*1212*/ 	.byte	0x3f
	.zero		1


	//   ....[82]....
        /*1214*/ 	.word	0x000115f0
        /*1218*/ 	.word	0x00000009
        /*121c*/ 	.word	0x00000000
        /*1220*/ 	.short	0x010a
        /*1222*/ 	.byte	0x3f
	.zero		1


	//   ....[83]....
        /*1224*/ 	.word	0x00011640
        /*1228*/ 	.word	0x00000006
        /*122c*/ 	.word	0x00000000
        /*1230*/ 	.short	0x010a
        /*1232*/ 	.byte	0x3f
	.zero		1


	//----- nvinfo : EIATTR_NUM_MBARRIERS
	.align		4
.L_30:
        /*1234*/ 	.byte	0x03, 0x38
        /*1236*/ 	.short	0x0026


	//----- nvinfo : EIATTR_EXIT_INSTR_OFFSETS
	.align		4
        /*1238*/ 	.byte	0x04, 0x1c
        /*123a*/ 	.short	(.L_32 - .L_31)


	//   ....[0]....
.L_31:
        /*123c*/ 	.word	0x00000be0


	//   ....[1]....
        /*1240*/ 	.word	0x00001470


	//   ....[2]....
        /*1244*/ 	.word	0x0000ef80


	//   ....[3]....
        /*1248*/ 	.word	0x0000f510


	//   ....[4]....
        /*124c*/ 	.word	0x00010f00


	//----- nvinfo : EIATTR_MAX_THREADS
	.align		4
.L_32:
        /*1250*/ 	.byte	0x04, 0x05
        /*1252*/ 	.short	(.L_34 - .L_33)
.L_33:
        /*1254*/ 	.word	0x00000180
        /*1258*/ 	.word	0x00000001
        /*125c*/ 	.word	0x00000001


	//----- nvinfo : EIATTR_CRS_STACK_SIZE
	.align		4
.L_34:
        /*1260*/ 	.byte	0x04, 0x1e
        /*1262*/ 	.short	(.L_36 - .L_35)
.L_35:
        /*1264*/ 	.word	0x00000000


	//----- nvinfo : EIATTR_CBANK_PARAM_SIZE
	.align		4
.L_36:
        /*1268*/ 	.byte	0x03, 0x19
        /*126a*/ 	.short	0x0470


	//----- nvinfo : EIATTR_PARAM_CBANK
	.align		4
        /*126c*/ 	.byte	0x04, 0x0a
        /*126e*/ 	.short	(.L_38 - .L_37)
	.align		4
.L_37:
        /*1270*/ 	.word	index@(.nv.constant0._ZN7cutlass13device_kernelINS_4gemm6kernel13GemmUniversalIN4cute5tupleIJiiiiEEENS1_10collective13CollectiveMmaINS1_37MainloopSm90TmaGmmaWarpSpecializedFP8ILi18ENS5_IJNS4_1CILi4EEESB_NSA_ILi1EEEEEENS1_35KernelTmaWarpSpecializedCooperativeEEENS5_IJNSA_ILi256EEENSA_ILi128EEENSA_ILi32EEEEEENS_12float_e5m2_tENS5_IJlSC_lEEESK_SL_NS4_8TiledMMAINS4_8MMA_AtomIJNS4_4SM904GMMA31MMA_64x128x32_F32E5M2E5M2_SS_TNILNSP_7ScaleInE1ELSR_1EEEEEENS4_6LayoutINS5_IJNSA_ILi2EEESC_SC_EEENS5_IJSC_NSA_ILi0EEESX_EEEEENS5_IJNS4_10UnderscoreES10_S10_EEEEENS4_23SM90_TMA_LOAD_MULTICASTENS4_14ComposedLayoutINS4_7SwizzleILi1ELi4ELi3EEENS4_18smem_ptr_flag_bitsILi8EEENSU_INS5_IJNSA_ILi8EEESI_EEENS5_IJSI_SC_EEEEEEEvNS4_8identityES13_S1D_vS1E_EENS_8epilogue10collective6detail29Sm90TmaWarpSpecializedAdapterINS1H_15DefaultEpilogueISK_SL_SL_NS1G_6thread17LinearCombinationISK_Li1EffLNS1L_9ScaleType4KindE0ELNS_15FloatRoundStyleE2ESK_EENS1_15EpilogueDefaultEEEEEvvEEEEvNT_6ParamsE)
        /*1274*/ 	.short	0x0210
        /*1276*/ 	.short	0x0470


	//----- nvinfo : EIATTR_SW_WAR
	.align		4
.L_38:
        /*1278*/ 	.byte	0x04, 0x36
        /*127a*/ 	.short	(.L_40 - .L_39)
.L_39:
        /*127c*/ 	.word	0x00000008
.L_40:


//--------------------- .nv.callgraph             --------------------------
	.section	.nv.callgraph,"",@"SHT_CUDA_CALLGRAPH"
	.align	4
	.sectionentsize	8
	.align		4
        /*0000*/ 	.word	0x00000000
	.align		4
        /*0004*/ 	.word	0xffffffff
	.align		4
        /*0008*/ 	.word	0x00000000
	.align		4
        /*000c*/ 	.word	0xfffffffe
	.align		4
        /*0010*/ 	.word	0x00000000
	.align		4
        /*0014*/ 	.word	0xfffffffd
	.align		4
        /*0018*/ 	.word	0x00000000
	.align		4
        /*001c*/ 	.word	0xfffffffc


//--------------------- .nv.constant4             --------------------------
	.section	.nv.constant4,"a",@progbits
	.align	8
	.align		8
.nv.constant4:
        /*0000*/ 	.dword	_ZN40_INTERNAL_e6cc464d_4_k_cu_9a7f511b_202354cuda3std3__45__cpo5beginE
	.align		8
        /*0008*/ 	.dword	_ZN40_INTERNAL_e6cc464d_4_k_cu_9a7f511b_202354cuda3std3__45__cpo3endE
	.align		8
        /*0010*/ 	.dword	_ZN40_INTERNAL_e6cc464d_4_k_cu_9a7f511b_202354cuda3std3__45__cpo6cbeginE
	.align		8
        /*0018*/ 	.dword	_ZN40_INTERNAL_e6cc464d_4_k_cu_9a7f511b_202354cuda3std3__45__cpo4cendE
	.align		8
        /*0020*/ 	.dword	_ZN40_INTERNAL_e6cc464d_4_k_cu_9a7f511b_202354cuda3std3__442_GLOBAL__N__e6cc464d_4_k_cu_9a7f511b_202356ignoreE
	.align		8
        /*0028*/ 	.dword	_ZN40_INTERNAL_e6cc464d_4_k_cu_9a7f511b_202354cuda3std3__419piecewise_constructE
	.align		8
        /*0030*/ 	.dword	_ZN40_INTERNAL_e6cc464d_4_k_cu_9a7f511b_202354cuda3std3__48in_placeE
	.align		8
        /*0038*/ 	.dword	_ZN40_INTERNAL_e6cc464d_4_k_cu_9a7f511b_202354cuda3std6ranges3__45__cpo4swapE
	.align		8
        /*0040*/ 	.dword	_ZN40_INTERNAL_e6cc464d_4_k_cu_9a7f511b_202354cuda3std6ranges3__45__cpo9iter_moveE
	.align		8
        /*0048*/ 	.dword	_ZN40_INTERNAL_e6cc464d_4_k_cu_9a7f511b_202354cute7productE
	.align		8
        /*0050*/ 	.dword	_ZN40_INTERNAL_e6cc464d_4_k_cu_9a7f511b_202354cute1_E


//--------------------- .text._ZN7cutlass13device_kernelINS_4gemm6kernel13GemmUniversalIN4cute5tupleIJiiiiEEENS1_10collective13CollectiveMmaINS1_37MainloopSm90TmaGmmaWarpSpecializedFP8ILi18ENS5_IJNS4_1CILi4EEESB_NSA_ILi1EEEEEENS1_35KernelTmaWarpSpecializedCooperativeEEENS5_IJNSA_ILi256EEENSA_ILi128EEENSA_ILi32EEEEEENS_12float_e5m2_tENS5_IJlSC_lEEESK_SL_NS4_8TiledMMAINS4_8MMA_AtomIJNS4_4SM904GMMA31MMA_64x128x32_F32E5M2E5M2_SS_TNILNSP_7ScaleInE1ELSR_1EEEEEENS4_6LayoutINS5_IJNSA_ILi2EEESC_SC_EEENS5_IJSC_NSA_ILi0EEESX_EEEEENS5_IJNS4_10UnderscoreES10_S10_EEEEENS4_23SM90_TMA_LOAD_MULTICASTENS4_14ComposedLayoutINS4_7SwizzleILi1ELi4ELi3EEENS4_18smem_ptr_flag_bitsILi8EEENSU_INS5_IJNSA_ILi8EEESI_EEENS5_IJSI_SC_EEEEEEEvNS4_8identityES13_S1D_vS1E_EENS_8epilogue10collective6detail29Sm90TmaWarpSpecializedAdapterINS1H_15DefaultEpilogueISK_SL_SL_NS1G_6thread17LinearCombinationISK_Li1EffLNS1L_9ScaleType4KindE0ELNS_15FloatRoundStyleE2ESK_EENS1_15EpilogueDefaultEEEEEvvEEEEvNT_6ParamsE --------------------------
	.section	.text._ZN7cutlass13device_kernelINS_4gemm6kernel13GemmUniversalIN4cute5tupleIJiiiiEEENS1_10collective13CollectiveMmaINS1_37MainloopSm90TmaGmmaWarpSpecializedFP8ILi18ENS5_IJNS4_1CILi4EEESB_NSA_ILi1EEEEEENS1_35KernelTmaWarpSpecializedCooperativeEEENS5_IJNSA_ILi256EEENSA_ILi128EEENSA_ILi32EEEEEENS_12float_e5m2_tENS5_IJlSC_lEEESK_SL_NS4_8TiledMMAINS4_8MMA_AtomIJNS4_4SM904GMMA31MMA_64x128x32_F32E5M2E5M2_SS_TNILNSP_7ScaleInE1ELSR_1EEEEEENS4_6LayoutINS5_IJNSA_ILi2EEESC_SC_EEENS5_IJSC_NSA_ILi0EEESX_EEEEENS5_IJNS4_10UnderscoreES10_S10_EEEEENS4_23SM90_TMA_LOAD_MULTICASTENS4_14ComposedLayoutINS4_7SwizzleILi1ELi4ELi3EEENS4_18smem_ptr_flag_bitsILi8EEENSU_INS5_IJNSA_ILi8EEESI_EEENS5_IJSI_SC_EEEEEEEvNS4_8identityES13_S1D_vS1E_EENS_8epilogue10collective6detail29Sm90TmaWarpSpecializedAdapterINS1H_15DefaultEpilogueISK_SL_SL_NS1G_6thread17LinearCombinationISK_Li1EffLNS1L_9ScaleType4KindE0ELNS_15FloatRoundStyleE2ESK_EENS1_15EpilogueDefaultEEEEEvvEEEEvNT_6ParamsE,"ax",@progbits
	.align	128
.text._ZN7cutlass13device_kernelINS_4gemm6kernel13GemmUniversalIN4cute5tupleIJiiiiEEENS1_10collective13CollectiveMmaINS1_37MainloopSm90TmaGmmaWarpSpecializedFP8ILi18ENS5_IJNS4_1CILi4EEESB_NSA_ILi1EEEEEENS1_35KernelTmaWarpSpecializedCooperativeEEENS5_IJNSA_ILi256EEENSA_ILi128EEENSA_ILi32EEEEEENS_12float_e5m2_tENS5_IJlSC_lEEESK_SL_NS4_8TiledMMAINS4_8MMA_AtomIJNS4_4SM904GMMA31MMA_64x128x32_F32E5M2E5M2_SS_TNILNSP_7ScaleInE1ELSR_1EEEEEENS4_6LayoutINS5_IJNSA_ILi2EEESC_SC_EEENS5_IJSC_NSA_ILi0EEESX_EEEEENS5_IJNS4_10UnderscoreES10_S10_EEEEENS4_23SM90_TMA_LOAD_MULTICASTENS4_14ComposedLayoutINS4_7SwizzleILi1ELi4ELi3EEENS4_18smem_ptr_flag_bitsILi8EEENSU_INS5_IJNSA_ILi8EEESI_EEENS5_IJSI_SC_EEEEEEEvNS4_8identityES13_S1D_vS1E_EENS_8epilogue10collective6detail29Sm90TmaWarpSpecializedAdapterINS1H_15DefaultEpilogueISK_SL_SL_NS1G_6thread17LinearCombinationISK_Li1EffLNS1L_9ScaleType4KindE0ELNS_15FloatRoundStyleE2ESK_EENS1_15EpilogueDefaultEEEEEvvEEEEvNT_6ParamsE:
        .type           _ZN7cutlass13device_kernelINS_4gemm6kernel13GemmUniversalIN4cute5tupleIJiiiiEEENS1_10collective13CollectiveMmaINS1_37MainloopSm90TmaGmmaWarpSpecializedFP8ILi18ENS5_IJNS4_1CILi4EEESB_NSA_ILi1EEEEEENS1_35KernelTmaWarpSpecializedCooperativeEEENS5_IJNSA_ILi256EEENSA_ILi128EEENSA_ILi32EEEEEENS_12float_e5m2_tENS5_IJlSC_lEEESK_SL_NS4_8TiledMMAINS4_8MMA_AtomIJNS4_4SM904GMMA31MMA_64x128x32_F32E5M2E5M2_SS_TNILNSP_7ScaleInE1ELSR_1EEEEEENS4_6LayoutINS5_IJNSA_ILi2EEESC_SC_EEENS5_IJSC_NSA_ILi0EEESX_EEEEENS5_IJNS4_10UnderscoreES10_S10_EEEEENS4_23SM90_TMA_LOAD_MULTICASTENS4_14ComposedLayoutINS4_7SwizzleILi1ELi4ELi3EEENS4_18smem_ptr_flag_bitsILi8EEENSU_INS5_IJNSA_ILi8EEESI_EEENS5_IJSI_SC_EEEEEEEvNS4_8identityES13_S1D_vS1E_EENS_8epilogue10collective6detail29Sm90TmaWarpSpecializedAdapterINS1H_15DefaultEpilogueISK_SL_SL_NS1G_6thread17LinearCombinationISK_Li1EffLNS1L_9ScaleType4KindE0ELNS_15FloatRoundStyleE2ESK_EENS1_15EpilogueDefaultEEEEEvvEEEEvNT_6ParamsE,@function
        .size           _ZN7cutlass13device_kernelINS_4gemm6kernel13GemmUniversalIN4cute5tupleIJiiiiEEENS1_10collective13CollectiveMmaINS1_37MainloopSm90TmaGmmaWarpSpecializedFP8ILi18ENS5_IJNS4_1CILi4EEESB_NSA_ILi1EEEEEENS1_35KernelTmaWarpSpecializedCooperativeEEENS5_IJNSA_ILi256EEENSA_ILi128EEENSA_ILi32EEEEEENS_12float_e5m2_tENS5_IJlSC_lEEESK_SL_NS4_8TiledMMAINS4_8MMA_AtomIJNS4_4SM904GMMA31MMA_64x128x32_F32E5M2E5M2_SS_TNILNSP_7ScaleInE1ELSR_1EEEEEENS4_6LayoutINS5_IJNSA_ILi2EEESC_SC_EEENS5_IJSC_NSA_ILi0EEESX_EEEEENS5_IJNS4_10UnderscoreES10_S10_EEEEENS4_23SM90_TMA_LOAD_MULTICASTENS4_14ComposedLayoutINS4_7SwizzleILi1ELi4ELi3EEENS4_18smem_ptr_flag_bitsILi8EEENSU_INS5_IJNSA_ILi8EEESI_EEENS5_IJSI_SC_EEEEEEEvNS4_8identityES13_S1D_vS1E_EENS_8epilogue10collective6detail29Sm90TmaWarpSpecializedAdapterINS1H_15DefaultEpilogueISK_SL_SL_NS1G_6thread17LinearCombinationISK_Li1EffLNS1L_9ScaleType4KindE0ELNS_15FloatRoundStyleE2ESK_EENS1_15EpilogueDefaultEEEEEvvEEEEvNT_6ParamsE,(.L_x_363 - _ZN7cutlass13device_kernelINS_4gemm6kernel13GemmUniversalIN4cute5tupleIJiiiiEEENS1_10collective13CollectiveMmaINS1_37MainloopSm90TmaGmmaWarpSpecializedFP8ILi18ENS5_IJNS4_1CILi4EEESB_NSA_ILi1EEEEEENS1_35KernelTmaWarpSpecializedCooperativeEEENS5_IJNSA_ILi256EEENSA_ILi128EEENSA_ILi32EEEEEENS_12float_e5m2_tENS5_IJlSC_lEEESK_SL_NS4_8TiledMMAINS4_8MMA_AtomIJNS4_4SM904GMMA31MMA_64x128x32_F32E5M2E5M2_SS_TNILNSP_7ScaleInE1ELSR_1EEEEEENS4_6LayoutINS5_IJNSA_ILi2EEESC_SC_EEENS5_IJSC_NSA_ILi0EEESX_EEEEENS5_IJNS4_10UnderscoreES10_S10_EEEEENS4_23SM90_TMA_LOAD_MULTICASTENS4_14ComposedLayoutINS4_7SwizzleILi1ELi4ELi3EEENS4_18smem_ptr_flag_bitsILi8EEENSU_INS5_IJNSA_ILi8EEESI_EEENS5_IJSI_SC_EEEEEEEvNS4_8identityES13_S1D_vS1E_EENS_8epilogue10collective6detail29Sm90TmaWarpSpecializedAdapterINS1H_15DefaultEpilogueISK_SL_SL_NS1G_6thread17LinearCombinationISK_Li1EffLNS1L_9ScaleType4KindE0ELNS_15FloatRoundStyleE2ESK_EENS1_15EpilogueDefaultEEEEEvvEEEEvNT_6ParamsE)
        .other          _ZN7cutlass13device_kernelINS_4gemm6kernel13GemmUniversalIN4cute5tupleIJiiiiEEENS1_10collective13CollectiveMmaINS1_37MainloopSm90TmaGmmaWarpSpecializedFP8ILi18ENS5_IJNS4_1CILi4EEESB_NSA_ILi1EEEEEENS1_35KernelTmaWarpSpecializedCooperativeEEENS5_IJNSA_ILi256EEENSA_ILi128EEENSA_ILi32EEEEEENS_12float_e5m2_tENS5_IJlSC_lEEESK_SL_NS4_8TiledMMAINS4_8MMA_AtomIJNS4_4SM904GMMA31MMA_64x128x32_F32E5M2E5M2_SS_TNILNSP_7ScaleInE1ELSR_1EEEEEENS4_6LayoutINS5_IJNSA_ILi2EEESC_SC_EEENS5_IJSC_NSA_ILi0EEESX_EEEEENS5_IJNS4_10UnderscoreES10_S10_EEEEENS4_23SM90_TMA_LOAD_MULTICASTENS4_14ComposedLayoutINS4_7SwizzleILi1ELi4ELi3EEENS4_18smem_ptr_flag_bitsILi8EEENSU_INS5_IJNSA_ILi8EEESI_EEENS5_IJSI_SC_EEEEEEEvNS4_8identityES13_S1D_vS1E_EENS_8epilogue10collective6detail29Sm90TmaWarpSpecializedAdapterINS1H_15DefaultEpilogueISK_SL_SL_NS1G_6thread17LinearCombinationISK_Li1EffLNS1L_9ScaleType4KindE0ELNS_15FloatRoundStyleE2ESK_EENS1_15EpilogueDefaultEEEEEvvEEEEvNT_6ParamsE,@"STO_CUDA_ENTRY STV_DEFAULT"
_ZN7cutlass13device_kernelINS_4gemm6kernel13GemmUniversalIN4cute5tupleIJiiiiEEENS1_10collective13CollectiveMmaINS1_37MainloopSm90TmaGmmaWarpSpecializedFP8ILi18ENS5_IJNS4_1CILi4EEESB_NSA_ILi1EEEEEENS1_35KernelTmaWarpSpecializedCooperativeEEENS5_IJNSA_ILi256EEENSA_ILi128EEENSA_ILi32EEEEEENS_12float_e5m2_tENS5_IJlSC_lEEESK_SL_NS4_8TiledMMAINS4_8MMA_AtomIJNS4_4SM904GMMA31MMA_64x128x32_F32E5M2E5M2_SS_TNILNSP_7ScaleInE1ELSR_1EEEEEENS4_6LayoutINS5_IJNSA_ILi2EEESC_SC_EEENS5_IJSC_NSA_ILi0EEESX_EEEEENS5_IJNS4_10UnderscoreES10_S10_EEEEENS4_23SM90_TMA_LOAD_MULTICASTENS4_14ComposedLayoutINS4_7SwizzleILi1ELi4ELi3EEENS4_18smem_ptr_flag_bitsILi8EEENSU_INS5_IJNSA_ILi8EEESI_EEENS5_IJSI_SC_EEEEEEEvNS4_8identityES13_S1D_vS1E_EENS_8epilogue10collective6detail29Sm90TmaWarpSpecializedAdapterINS1H_15DefaultEpilogueISK_SL_SL_NS1G_6thread17LinearCombinationISK_Li1EffLNS1L_9ScaleType4KindE0ELNS_15FloatRoundStyleE2ESK_EENS1_15EpilogueDefaultEEEEEvvEEEEvNT_6ParamsE:
[----:B------:R-:W0:Y:S02]  /*0000*/  LDC R1, c[0x0][0x28] ;  /* 0x00000a00ff017b82 */ /* 0x000e240000000800 */
[----:B0-----:R-:W-:Y:S01]  /*0010*/  VIADD R1, R1, 0xfffffef8 ;  /* 0xfffffef801017836 */ /* 0x001fe20000000000 */
[----:B------:R-:W0:Y:S01]  /*0020*/  S2R R4, SR_TID.X ;  /* 0x0000000000047919 */ /* 0x000e220000002100 */
[----:B------:R-:W-:Y:S01]  /*0030*/  ELECT P0, URZ, PT ;  /* 0x00000000003f782f */ /* 0x000fe20003800000 */
[----:B------:R-:W-:Y:S01]  /*0040*/  BSSY B0, `(.L_x_0) ;  /* 0x0000015000007945 */ /* 0x000fe20003800000 */
[--C-:B0-----:R-:W-:Y:S02]  /*0050*/  SHF.R.U32.HI R0, RZ, 0x5, R4.reuse ;  /* 0x00000005ff007819 */ /* 0x101fe40000011604 */
[----:B------:R-:W-:-:S03]  /*0060*/  SHF.R.U32.HI R2, RZ, 0x7, R4 ;  /* 0x00000007ff027819 */ /* 0x000fc60000011604 */
[----:B------:R-:W0:Y:S04]  /*0070*/  SHFL.IDX PT, R3, R0, RZ, 0x1f ;  /* 0x00001fff00037589 */ /* 0x000e2800000e0000 */
[----:B------:R-:W1:Y:S01]  /*0080*/  SHFL.IDX PT, R2, R2, RZ, 0x1f ;  /* 0x00001fff02027589 */ /* 0x000e6200000e0000 */
[----:B0-----:R-:W-:Y:S02]  /*0090*/  R2UR UR4, R3 ;  /* 0x00000000030472ca */ /* 0x001fe400000e0000 */
[----:B-1----:R-:W-:-:S11]  /*00a0*/  R2UR UR6, R2 ;  /* 0x00000000020672ca */ /* 0x002fd600000e0000 */
[----:B------:R-:W-:Y:S02]  /*00b0*/  USHF.R.S32.HI UR5, URZ, 0x1f, UR4 ;  /* 0x0000001f3f057899 */ /* 0x000fe40008011404 */
[----:B------:R-:W-:Y:S02]  /*00c0*/  ISETP.NE.OR P0, PT, RZ, UR4, !P0 ;  /* 0x00000004ff007c0c */ /* 0x000fe4000c705670 */
[----:B------:R-:W-:-:S04]  /*00d0*/  ULEA.HI UR5, UR5, UR4, URZ, 0x2 ;  /* 0x0000000405057291 */ /* 0x000fc8000f8f103f */
[----:B------:R-:W-:-:S04]  /*00e0*/  ULOP3.LUT UR5, UR5, 0xfffffffc, URZ, 0xc0, !UPT ;  /* 0xfffffffc05057892 */ /* 0x000fc8000f8ec03f */
[----:B------:R-:W-:-:S03]  /*00f0*/  UIADD3 UR8, UR4, -UR5, URZ ;  /* 0x8000000504087290 */ /* 0x000fc6000fffe03f */
[----:B------:R-:W-:Y:S09]  /*0100*/  @P0 BRA `(.L_x_1) ;  /* 0x0000000000200947 */ /* 0x000ff20003800000 */
[----:B------:R-:W-:Y:S02]  /*0110*/  ULDC.64 UR4, c[0x0][0x198] ;  /* 0x0000660000047ab9 */ /* 0x000fe40000000a00 */
[----:B------:R-:W-:Y:S02]  /*0120*/  UIADD3 UR10, UP0, UR4, 0xf0, URZ ;  /* 0x000000f0040a7890 */ /* 0x000fe4000ff1e03f */
[----:B------:R-:W-:Y:S02]  /*0130*/  UIADD3 UR4, UP1, UR4, 0x1f0, URZ ;  /* 0x000001f004047890 */ /* 0x000fe4000ff3e03f */
[----:B------:R-:W-:Y:S02]  /*0140*/  UIADD3.X UR11, URZ, UR5, URZ, UP0, !UPT ;  /* 0x000000053f0b7290 */ /* 0x000fe400087fe43f */
[----:B------:R-:W-:-:S07]  /*0150*/  UIADD3.X UR5, URZ, UR5, URZ, UP1, !UPT ;  /* 0x000000053f057290 */ /* 0x000fce0008ffe43f */
[----:B------:R0:W-:Y:S02]  /*0160*/  UTMACCTL.PF [UR10] ;  /* 0x000000000a0079b9 */ /* 0x0001e40008040000 */
[----:B------:R0:W-:Y:S02]  /*0170*/  UTMACCTL.PF [UR4] ;  /* 0x00000000040079b9 */ /* 0x0001e40008040000 */
[----:B0-----:R-:W-:Y:S01]  /*0180*/  NOP ;  /* 0x0000000000007918 */ /* 0x001fe20000000000 */
.L_x_1:
[----:B------:R-:W-:Y:S05]  /*0190*/  BSYNC B0 ;  /* 0x0000000000007941 */ /* 0x000fea0003800000 */
.L_x_0:
[----:B------:R-:W0:Y:S01]  /*01a0*/  SHFL.IDX PT, R3, R0, RZ, 0x1f ;  /* 0x00001fff00037589 */ /* 0x000e2200000e0000 */
[----:B------:R-:W-:Y:S01]  /*01b0*/  UISETP.NE.AND UP0, UPT, UR8, 0x3, UPT ;  /* 0x000000030800788c */ /* 0x000fe2000bf05270 */
[----:B------:R-:W-:Y:S01]  /*01c0*/  SHF.R.S32.HI R2, RZ, 0x1f, R4 ;  /* 0x0000001fff027819 */ /* 0x000fe20000011404 */
[----:B------:R-:W-:Y:S02]  /*01d0*/  UIADD3 UR10, UR6, -0x1, URZ ;  /* 0xffffffff060a7890 */ /* 0x000fe4000fffe03f */
[----:B------:R-:W-:Y:S01]  /*01e0*/  ISETP.NE.AND P1, PT, RZ, UR6, PT ;  /* 0x00000006ff007c0c */ /* 0x000fe2000bf25270 */
[----:B------:R-:W-:Y:S01]  /*01f0*/  UISETP.EQ.OR UP0, UPT, UR8, URZ, !UP0 ;  /* 0x0000003f0800728c */ /* 0x000fe2000c702670 */
[----:B------:R-:W-:Y:S01]  /*0200*/  LEA.HI R2, R2, R4, RZ, 0x7 ;  /* 0x0000000402027211 */ /* 0x000fe200078f38ff */
[----:B------:R-:W-:Y:S02]  /*0210*/  UISETP.GE.U32.AND UP1, UPT, UR10, 0x2, UPT ;  /* 0x000000020a00788c */ /* 0x000fe4000bf26070 */
[----:B------:R-:W-:-:S04]  /*0220*/  UISETP.EQ.AND UP0, UPT, UR6, URZ, UP0 ;  /* 0x0000003f0600728c */ /* 0x000fc80008702270 */
[----:B------:R-:W-:-:S04]  /*0230*/  USEL UR13, URZ, 0x1, !UP0 ;  /* 0x000000013f0d7887 */ /* 0x000fc8000c000000 */
[----:B------:R-:W-:Y:S01]  /*0240*/  USEL UR13, UR13, 0x2, UP1 ;  /* 0x000000020d0d7887 */ /* 0x000fe20008800000 */
[----:B0-----:R-:W-:-:S13]  /*0250*/  ISETP.NE.AND P0, PT, R3, RZ, PT ;  /* 0x000000ff0300720c */ /* 0x001fda0003f05270 */
[----:B------:R-:W-:Y:S05]  /*0260*/  @P0 BRA `(.L_x_2) ;  /* 0x0000000000d40947 */ /* 0x000fea0003800000 */
[----:B------:R-:W-:Y:S01]  /*0270*/  ELECT P0, URZ, PT ;  /* 0x00000000003f782f */ /* 0x000fe20003800000 */
[----:B------:R-:W-:-:S12]  /*0280*/  BSSY B0, `(.L_x_2) ;  /* 0x0000033000007945 */ /* 0x000fd80003800000 */
[----:B------:R-:W-:Y:S05]  /*0290*/  @!P0 BRA `(.L_x_3) ;  /* 0x0000000000c48947 */ /* 0x000fea0003800000 */
[----:B------:R-:W0:Y:S01]  /*02a0*/  S2UR UR9, SR_CgaCtaId ;  /* 0x00000000000979c3 */ /* 0x000e220000008800 */
[----:B------:R-:W-:Y:S01]  /*02b0*/  UMOV UR4, 0x400 ;  /* 0x0000040000047882 */ /* 0x000fe20000000000 */
[----:B------:R-:W-:Y:S01]  /*02c0*/  UMOV UR5, 0x1 ;  /* 0x0000000100057882 */ /* 0x000fe20000000000 */
[----:B------:R-:W-:Y:S02]  /*02d0*/  UMOV UR6, 0xe ;  /* 0x0000000e00067882 */ /* 0x000fe40000000000 */
[----:B------:R-:W-:-:S04]  /*02e0*/  UIADD3 UR6, -UR6, 0x100000, URZ ;  /* 0x0010000006067890 */ /* 0x000fc8000fffe13f */
[----:B------:R-:W-:Y:S02]  /*02f0*/  USHF.L.U32 UR7, UR6, 0xb, URZ ;  /* 0x0000000b06077899 */ /* 0x000fe4000800063f */
[----:B------:R-:W-:Y:S02]  /*0300*/  USHF.L.U32 UR6, UR6, 0x1, URZ ;  /* 0x0000000106067899 */ /* 0x000fe4000800063f */
[----:B0-----:R-:W-:Y:S02]  /*0310*/  ULEA UR9, UR9, UR4, 0x18 ;  /* 0x0000000409097291 */ /* 0x001fe4000f8ec03f */
[----:B------:R-:W-:-:S04]  /*0320*/  UIADD3 UR4, -UR5, 0x100000, URZ ;  /* 0x0010000005047890 */ /* 0x000fc8000fffe13f */
[----:B------:R-:W-:Y:S02]  /*0330*/  USHF.L.U32 UR5, UR4, 0xb, URZ ;  /* 0x0000000b04057899 */ /* 0x000fe4000800063f */
[----:B------:R-:W-:Y:S01]  /*0340*/  USHF.L.U32 UR4, UR4, 0x1, URZ ;  /* 0x0000000104047899 */ /* 0x000fe2000800063f */
[----:B------:R-:W0:Y:S11]  /*0350*/  FENCE.VIEW.ASYNC.S ;  /* 0x00000000000073c6 */ /* 0x000e360000000000 */
[----:B0-----:R0:W1:Y:S01]  /*0360*/  SYNCS.EXCH.64 URZ, [UR9], UR4 ;  /* 0x00000004093f75b2 */ /* 0x0010620008000100 */
[----:B------:R0:W2:Y:S01]  /*0370*/  SYNCS.EXCH.64 URZ, [UR9+0x90], UR6 ;  /* 0x00009006093f75b2 */ /* 0x0000a20008000100 */
[----:B------:R0:W3:Y:S01]  /*0380*/  SYNCS.EXCH.64 URZ, [UR9+0x8], UR4 ;  /* 0x00000804093f75b2 */ /* 0x0000e20008000100 */
[----:B------:R0:W4:Y:S01]  /*0390*/  SYNCS.EXCH.64 URZ, [UR9+0x98], UR6 ;  /* 0x00009806093f75b2 */ /* 0x0001220008000100 */
[----:B------:R0:W0:Y:S01]  /*03a0*/  SYNCS.EXCH.64 URZ, [UR9+0x10], UR4 ;  /* 0x00001004093f75b2 */ /* 0x0000220008000100 */
        /* <DEDUP_REMOVED lines=31> */
[----:B-1234-:R-:W-:Y:S01]  /*05a0*/  NOP ;  /* 0x0000000000007918 */ /* 0x01efe20000000000 */
.L_x_3:
[----:B0-----:R-:W-:Y:S05]  /*05b0*/  BSYNC B0 ;  /* 0x0000000000007941 */ /* 0x001fea0003800000 */
.L_x_2:
[----:B------:R-:W0:Y:S01]  /*05c0*/  SHFL.IDX PT, R0, R0, RZ, 0x1f ;  /* 0x00001fff00007589 */ /* 0x000e2200000e0000 */
[----:B------:R-:W1:Y:S01]  /*05d0*/  S2UR UR9, SR_CTAID.X ;  /* 0x00000000000979c3 */ /* 0x000e620000002500 */
[----:B------:R-:W-:Y:S02]  /*05e0*/  LOP3.LUT R2, R2, 0xffffff80, RZ, 0xc0, !PT ;  /* 0xffffff8002027812 */ /* 0x000fe400078ec0ff */
[----:B------:R-:W-:Y:S02]  /*05f0*/  ELECT P0, URZ, PT ;  /* 0x00000000003f782f */ /* 0x000fe40003800000 */
[----:B------:R-:W-:Y:S01]  /*0600*/  SHF.R.S32.HI R8, RZ, 0x1f, R3 ;  /* 0x0000001fff087819 */ /* 0x000fe20000011403 */
[----:B------:R-:W-:Y:S01]  /*0610*/  ULDC UR4, c[0x0][0x150] ;  /* 0x0000540000047ab9 */ /* 0x000fe20000000800 */
[----:B------:R-:W-:Y:S01]  /*0620*/  NOP ;  /* 0x0000000000007918 */ /* 0x000fe20000000000 */
[----:B------:R-:W-:Y:S01]  /*0630*/  IMAD.IADD R4, R4, 0x1, -R2 ;  /* 0x0000000104047824 */ /* 0x000fe200078e0a02 */
[----:B------:R-:W-:Y:S01]  /*0640*/  LEA.HI R8, R8, R3, RZ, 0x2 ;  /* 0x0000000308087211 */ /* 0x000fe200078f10ff */
[----:B------:R-:W2:Y:S01]  /*0650*/  S2R R2, SR_CTAID.Y ;  /* 0x0000000000027919 */ /* 0x000ea20000002600 */
[----:B------:R-:W3:Y:S01]  /*0660*/  LDC R9, c[0x0][0x144] ;  /* 0x00005100ff097b82 */ /* 0x000ee20000000800 */
[----:B------:R-:W-:Y:S01]  /*0670*/  NOP ;  /* 0x0000000000007918 */ /* 0x000fe20000000000 */
[----:B------:R-:W-:-:S02]  /*0680*/  SHF.R.S32.HI R5, RZ, 0x1f, R4 ;  /* 0x0000001fff057819 */ /* 0x000fc40000011404 */
[----:B------:R-:W-:Y:S02]  /*0690*/  LOP3.LUT R8, R8, 0x3ffffffc, RZ, 0xc0, !PT ;  /* 0x3ffffffc08087812 */ /* 0x000fe400078ec0ff */
[----:B------:R-:W-:Y:S02]  /*06a0*/  LEA.HI R5, R5, R4, RZ, 0x3 ;  /* 0x0000000405057211 */ /* 0x000fe400078f18ff */
[----:B------:R-:W4:Y:S01]  /*06b0*/  LDC R11, c[0x0][0x148] ;  /* 0x00005200ff0b7b82 */ /* 0x000f220000000800 */
[----:B------:R-:W-:Y:S01]  /*06c0*/  IMAD.IADD R8, R3, 0x1, -R8 ;  /* 0x0000000103087824 */ /* 0x000fe200078e0a08 */
[--C-:B------:R-:W-:Y:S02]  /*06d0*/  SHF.R.S32.HI R6, RZ, 0x3, R5.reuse ;  /* 0x00000003ff067819 */ /* 0x100fe40000011405 */
[----:B------:R-:W-:Y:S02]  /*06e0*/  SHF.R.S32.HI R5, RZ, 0x1f, R5 ;  /* 0x0000001fff057819 */ /* 0x000fe40000011405 */
[----:B0-----:R-:W-:-:S02]  /*06f0*/  ISETP.NE.OR P0, PT, R0, RZ, !P0 ;  /* 0x000000ff0000720c */ /* 0x001fc40004705670 */
[----:B------:R-:W-:Y:S02]  /*0700*/  LEA.HI R5, R5, R6, RZ, 0x2 ;  /* 0x0000000605057211 */ /* 0x000fe400078f10ff */
[----:B-1----:R-:W-:Y:S02]  /*0710*/  I2FP.F32.U32 R0, UR9 ;  /* 0x0000000900007c45 */ /* 0x002fe40008201000 */
[----:B------:R-:W-:-:S03]  /*0720*/  LOP3.LUT R5, R5, 0xfffffffc, RZ, 0xc0, !PT ;  /* 0xfffffffc05057812 */ /* 0x000fc600078ec0ff */
[----:B------:R-:W-:Y:S01]  /*0730*/  FMUL R7, R0, UR4 ;  /* 0x0000000400077c20 */ /* 0x000fe20008400000 */
[----:B------:R-:W-:Y:S01]  /*0740*/  ULDC UR4, c[0x0][0x154] ;  /* 0x0000550000047ab9 */ /* 0x000fe20000000800 */
[----:B------:R-:W-:Y:S02]  /*0750*/  IMAD.IADD R5, R6, 0x1, -R5 ;  /* 0x0000000106057824 */ /* 0x000fe400078e0a05 */
[----:B------:R-:W-:Y:S01]  /*0760*/  VOTEU.ALL UP0, P0 ;  /* 0x00000000003f7886 */ /* 0x000fe20000000000 */
[----:B------:R-:W-:Y:S01]  /*0770*/  VOTEU.ALL UP1, P0 ;  /* 0x00000000003f7886 */ /* 0x000fe20000020000 */
[----:B------:R-:W0:Y:S01]  /*0780*/  F2I.U32.TRUNC.NTZ R7, R7 ;  /* 0x0000000700077305 */ /* 0x000e22000020f000 */
[----:B------:R-:W-:Y:S01]  /*0790*/  IMAD R5, R8, 0x4, R5 ;  /* 0x0000000408057824 */ /* 0x000fe200078e0205 */
[----:B--2---:R-:W-:Y:S01]  /*07a0*/  I2FP.F32.U32 R8, R2 ;  /* 0x0000000200087245 */ /* 0x004fe20000201000 */
[----:B------:R-:W1:Y:S01]  /*07b0*/  @!UP0 S2UR UR7, SR_CgaCtaId ;  /* 0x00000000000789c3 */ /* 0x000e620000008800 */
[----:B------:R-:W-:-:S02]  /*07c0*/  @!UP0 UMOV UR6, 0x400 ;  /* 0x0000040000068882 */ /* 0x000fc40000000000 */
[----:B------:R-:W-:Y:S01]  /*07d0*/  SHF.R.S32.HI R0, RZ, 0x1f, R5 ;  /* 0x0000001fff007819 */ /* 0x000fe20000011405 */
[----:B------:R-:W-:Y:S01]  /*07e0*/  FMUL R8, R8, UR4 ;  /* 0x0000000408087c20 */ /* 0x000fe20008400000 */
[----:B------:R-:W-:Y:S02]  /*07f0*/  UMOV UR4, 0x20 ;  /* 0x0000002000047882 */ /* 0x000fe40000000000 */
[----:B------:R-:W-:Y:S01]  /*0800*/  LEA.HI R0, R0, R5, RZ, 0x2 ;  /* 0x0000000500007211 */ /* 0x000fe200078f10ff */
[----:B------:R-:W-:-:S04]  /*0810*/  @!UP0 UIADD3 UR4, -UR4, 0x100000, URZ ;  /* 0x0010000004048890 */ /* 0x000fc8000fffe13f */
[----:B------:R-:W-:Y:S02]  /*0820*/  @!UP0 USHF.L.U32 UR5, UR4, 0xb, URZ ;  /* 0x0000000b04058899 */ /* 0x000fe4000800063f */
[----:B------:R-:W-:Y:S01]  /*0830*/  @!UP0 USHF.L.U32 UR4, UR4, 0x1, URZ ;  /* 0x0000000104048899 */ /* 0x000fe2000800063f */
[----:B------:R-:W2:Y:S01]  /*0840*/  F2I.U32.TRUNC.NTZ R8, R8 ;  /* 0x0000000800087305 */ /* 0x000ea2000020f000 */
[----:B------:R-:W-:Y:S01]  /*0850*/  LOP3.LUT R6, R0, 0xfffffffc, RZ, 0xc0, !PT ;  /* 0xfffffffc00067812 */ /* 0x000fe200078ec0ff */
[----:B0-----:R-:W-:-:S04]  /*0860*/  IMAD.MOV R10, RZ, RZ, -R7 ;  /* 0x000000ffff0a7224 */ /* 0x001fc800078e0a07 */
[----:B---3--:R-:W-:Y:S02]  /*0870*/  IMAD R0, R9, R10, UR9 ;  /* 0x0000000909007e24 */ /* 0x008fe4000f8e020a */
[C---:B------:R-:W-:Y:S02]  /*0880*/  IMAD.IADD R7, R5.reuse, 0x1, -R6 ;  /* 0x0000000105077824 */ /* 0x040fe400078e0a06 */
[----:B------:R-:W-:-:S03]  /*0890*/  IMAD.SHL.U32 R6, R5, 0x4, RZ ;  /* 0x0000000405067824 */ /* 0x000fc600078e00ff */
[----:B------:R-:W-:Y:S01]  /*08a0*/  ISETP.NE.AND P2, PT, R7, R0, PT ;  /* 0x000000000700720c */ /* 0x000fe20003f45270 */
[----:B-1----:R-:W-:Y:S01]  /*08b0*/  @!UP0 ULEA UR6, UR7, UR6, 0x18 ;  /* 0x0000000607068291 */ /* 0x002fe2000f8ec03f */
[----:B------:R-:W-:Y:S01]  /*08c0*/  LOP3.LUT R13, R5, 0xc, R6, 0x78, !PT ;  /* 0x0000000c050d7812 */ /* 0x000fe200078e7806 */
[----:B--2---:R-:W-:Y:S01]  /*08d0*/  IMAD.MOV R12, RZ, RZ, -R8 ;  /* 0x000000ffff0c7224 */ /* 0x004fe200078e0a08 */
[----:B------:R-:W0:Y:S01]  /*08e0*/  LDC R7, c[0x0][0x140] ;  /* 0x00005000ff077b82 */ /* 0x000e220000000800 */
[----:B------:R-:W-:Y:S01]  /*08f0*/  VOTEU.ALL UP0, P0 ;  /* 0x00000000003f7886 */ /* 0x000fe20000000000 */
[----:B------:R-:W-:Y:S01]  /*0900*/  LOP3.LUT P0, RZ, R4, 0x7, RZ, 0xc0, !PT ;  /* 0x0000000704ff7812 */ /* 0x000fe2000780c0ff */
[----:B----4-:R-:W-:Y:S01]  /*0910*/  IMAD R6, R11, R12, R2 ;  /* 0x0000000c0b067224 */ /* 0x010fe200078e0202 */
[----:B------:R1:W-:Y:S01]  /*0920*/  STL [R1+0x7c], R13 ;  /* 0x00007c0d01007387 */ /* 0x0003e20000100800 */
[----:B------:R-:W-:Y:S01]  /*0930*/  IMAD.MOV.U32 R4, RZ, RZ, 0x1 ;  /* 0x00000001ff047424 */ /* 0x000fe200078e00ff */
[----:B------:R-:W-:-:S03]  /*0940*/  ISETP.LT.U32.AND P0, PT, R13, 0x10, !P0 ;  /* 0x000000100d00780c */ /* 0x000fc60004701070 */
[----:B------:R-:W-:Y:S01]  /*0950*/  @P2 SHF.R.S32.HI R5, RZ, 0x1f, R13 ;  /* 0x0000001fff052819 */ /* 0x000fe2000001140d */
[----:B------:R-:W2:Y:S02]  /*0960*/  FENCE.VIEW.ASYNC.S ;  /* 0x00000000000073c6 */ /* 0x000ea40000000000 */
[----:B--2---:R1:W2:Y:S01]  /*0970*/  @!UP0 SYNCS.EXCH.64 URZ, [UR6+0x130], UR4 ;  /* 0x00013004063f85b2 */ /* 0x0042a20008000100 */
[----:B------:R-:W-:-:S04]  /*0980*/  @P2 LEA.HI R5, R5, R13, RZ, 0x2 ;  /* 0x0000000d05052211 */ /* 0x000fc800078f10ff */
[----:B------:R-:W-:-:S04]  /*0990*/  @P2 SHF.R.S32.HI R5, RZ, 0x2, R5 ;  /* 0x00000002ff052819 */ /* 0x000fc80000011405 */
[----:B------:R-:W-:Y:S02]  /*09a0*/  @P2 ISETP.NE.AND P3, PT, R5, R6, PT ;  /* 0x000000060500220c */ /* 0x000fe40003f65270 */
[----:B------:R-:W-:Y:S02]  /*09b0*/  SEL R5, RZ, 0x1, !P0 ;  /* 0x00000001ff057807 */ /* 0x000fe40004000000 */
[----:B------:R-:W-:Y:S01]  /*09c0*/  @P2 SEL R4, RZ, 0x1, P3 ;  /* 0x00000001ff042807 */ /* 0x000fe20001800000 */
[----:B------:R1:W3:Y:S01]  /*09d0*/  @!UP1 SYNCS.EXCH.64 URZ, [UR6+0x138], UR4 ;  /* 0x00013804063f95b2 */ /* 0x0002e20008000100 */
[----:B0-----:R-:W-:Y:S01]  /*09e0*/  ISETP.EQ.U32.AND P5, PT, R7, 0x1, PT ;  /* 0x000000010700780c */ /* 0x001fe20003fa2070 */
[----:B------:R-:W-:Y:S01]  /*09f0*/  NOP ;  /* 0x0000000000007918 */ /* 0x000fe20000000000 */
[----:B------:R-:W-:-:S05]  /*0a00*/  LOP3.LUT R4, R4, R5, RZ, 0xc0, !PT ;  /* 0x0000000504047212 */ /* 0x000fca00078ec0ff */
[----:B------:R1:W-:Y:S06]  /*0a10*/  STL [R1+0x78], R4 ;  /* 0x0000780401007387 */ /* 0x0003ec0000100800 */
[----:B--23--:R-:W-:Y:S05]  /*0a20*/  @!P5 BRA `(.L_x_4) ;  /* 0x000000000008d947 */ /* 0x00cfea0003800000 */
[----:B------:R-:W-:Y:S01]  /*0a30*/  UCGABAR_ARV ;  /* 0x00000000000079c7 */ /* 0x000fe20008000000 */
[----:B------:R-:W-:Y:S05]  /*0a40*/  BRA `(.L_x_5) ;  /* 0x0000000000047947 */ /* 0x000fea0003800000 */
.L_x_4:
[----:B------:R-:W-:Y:S01]  /*0a50*/  NOP ;  /* 0x0000000000007918 */ /* 0x000fe20000000000 */
.L_x_5:
[----:B------:R-:W0:Y:S01]  /*0a60*/  LDC R3, c[0x0][0x65c] ;  /* 0x00019700ff037b82 */ /* 0x000e220000000800 */
[----:B-1----:R-:W-:Y:S02]  /*0a70*/  IMAD.U32 R4, RZ, RZ, UR9 ;  /* 0x00000009ff047e24 */ /* 0x002fe4000f8e00ff */
[----:B------:R-:W-:Y:S01]  /*0a80*/  IMAD.MOV.U32 R5, RZ, RZ, RZ ;  /* 0x000000ffff057224 */ /* 0x000fe200078e00ff */
[----:B0-----:R-:W-:-:S13]  /*0a90*/  ISETP.NE.AND P4, PT, R3, 0x1, PT ;  /* 0x000000010300780c */ /* 0x001fda0003f85270 */
[----:B------:R-:W0:Y:S01]  /*0aa0*/  @P4 LDC R7, c[0x0][0x10] ;  /* 0x00000400ff074b82 */ /* 0x000e220000000800 */
[----:B------:R-:W-:Y:S02]  /*0ab0*/  @P4 IMAD.MOV.U32 R3, RZ, RZ, RZ ;  /* 0x000000ffff034224 */ /* 0x000fe400078e00ff */
[----:B------:R-:W-:-:S05]  /*0ac0*/  @P4 IMAD.MOV.U32 R13, RZ, RZ, RZ ;  /* 0x000000ffff0d4224 */ /* 0x000fca00078e00ff */
[----:B------:R-:W1:Y:S01]  /*0ad0*/  @!P4 LDC R9, c[0x0][0xc] ;  /* 0x00000300ff09cb82 */ /* 0x000e620000000800 */
[----:B0-----:R-:W-:-:S04]  /*0ae0*/  @P4 IMAD.WIDE.U32 R6, R7, UR9, R2 ;  /* 0x0000000907064c25 */ /* 0x001fc8000f8e0002 */
[----:B------:R-:W-:Y:S02]  /*0af0*/  @P4 IMAD.MOV.U32 R19, RZ, RZ, R6 ;  /* 0x000000ffff134224 */ /* 0x000fe400078e0006 */
[----:B------:R-:W-:Y:S02]  /*0b00*/  @P4 IMAD.IADD R23, R7, 0x1, R13 ;  /* 0x0000000107174824 */ /* 0x000fe400078e020d */
[----:B-1----:R-:W-:-:S04]  /*0b10*/  @!P4 IMAD.WIDE.U32 R4, R2, R9, R4 ;  /* 0x000000090204c225 */ /* 0x002fc800078e0004 */
[----:B------:R-:W-:Y:S02]  /*0b20*/  @!P4 IMAD.MOV.U32 R19, RZ, RZ, R4 ;  /* 0x000000ffff13c224 */ /* 0x000fe400078e0004 */
[----:B------:R-:W-:-:S03]  /*0b30*/  @!P4 IMAD.MOV.U32 R23, RZ, RZ, R5 ;  /* 0x000000ffff17c224 */ /* 0x000fc600078e0005 */
[----:B------:R0:W-:Y:S04]  /*0b40*/  STL [R1+0x84], R19 ;  /* 0x0000841301007387 */ /* 0x0001e80000100800 */
[----:B------:R0:W-:Y:S01]  /*0b50*/  STL [R1+0x80], R23 ;  /* 0x0000801701007387 */ /* 0x0001e20000100800 */
[----:B------:R-:W-:Y:S05]  /*0b60*/  @!P5 BRA `(.L_x_6) ;  /* 0x00000000000cd947 */ /* 0x000fea0003800000 */
[----:B------:R-:W-:Y:S01]  /*0b70*/  UCGABAR_WAIT ;  /* 0x0000000000007dc7 */ /* 0x000fe20008000000 */
[----:B------:R-:W-:Y:S01]  /*0b80*/  CCTL.IVALL ;  /* 0x00000000ff00798f */ /* 0x000fe20002000000 */
[----:B------:R-:W-:Y:S05]  /*0b90*/  BRA `(.L_x_7) ;  /* 0x0000000000047947 */ /* 0x000fea0003800000 */
.L_x_6:
[----:B------:R-:W-:Y:S06]  /*0ba0*/  BAR.SYNC.DEFER_BLOCKING 0x0 ;  /* 0x0000000000007b1d */ /* 0x000fec0000010000 */
.L_x_7:
[----:B------:R-:W-:Y:S05]  /*0bb0*/  @!P1 BRA `(.L_x_8) ;  /* 0x000000e000f49947 */ /* 0x000fea0003800000 */
[----:B------:R-:W-:-:S06]  /*0bc0*/  UISETP.GT.U32.AND UP0, UPT, UR10, 0x1, UPT ;  /* 0x000000010a00788c */ /* 0x000fcc000bf04070 */
[----:B------:R-:W-:-:S13]  /*0bd0*/  PLOP3.LUT P0, PT, PT, PT, UP0, 0x80, 0x0 ;  /* 0x000000000000781c */ /* 0x000fda0003f0f008 */
[----:B------:R-:W-:Y:S05]  /*0be0*/  @P0 EXIT ;  /* 0x000000000000094d */ /* 0x000fea0003800000 */
[----:B------:R-:W-:Y:S01]  /*0bf0*/  IMAD.MOV.U32 R6, RZ, RZ, -0x1 ;  /* 0xffffffffff067424 */ /* 0x000fe200078e00ff */
[----:B------:R-:W-:Y:S01]  /*0c00*/  ULDC.64 UR4, c[0x0][0x650] ;  /* 0x0001940000047ab9 */ /* 0x000fe20000000a00 */
[----:B------:R-:W-:Y:S01]  /*0c10*/  IMAD.MOV.U32 R5, RZ, RZ, -0x1 ;  /* 0xffffffffff057424 */ /* 0x000fe200078e00ff */
[----:B------:R-:W-:Y:S01]  /*0c20*/  ISETP.GE.U32.AND P0, PT, R19, UR4, PT ;  /* 0x0000000413007c0c */ /* 0x000fe2000bf06070 */
[----:B------:R-:W-:Y:S01]  /*0c30*/  UMOV UR22, 0xffffffff ;  /* 0xffffffff00167882 */ /* 0x000fe20000000000 */
[----:B------:R1:W-:Y:S01]  /*0c40*/  STL [R1+0x8c], R6 ;  /* 0x00008c0601007387 */ /* 0x0003e20000100800 */
[----:B------:R-:W-:Y:S02]  /*0c50*/  PRMT R4, RZ, 0x7610, R4 ;  /* 0x00007610ff047816 */ /* 0x000fe40000000004 */
[----:B------:R-:W-:Y:S01]  /*0c60*/  ISETP.GE.U32.AND.EX P0, PT, R23, UR5, PT, P0 ;  /* 0x0000000517007c0c */ /* 0x000fe2000bf06100 */
[----:B------:R1:W-:-:S12]  /*0c70*/  STL [R1+0x88], R5 ;  /* 0x0000880501007387 */ /* 0x0003d80000100800 */
[----:B-1----:R-:W-:Y:S05]  /*0c80*/  @P0 BRA `(.L_x_9) ;  /* 0x0000000400380947 */ /* 0x002fea0003800000 */
[----:B------:R-:W1:Y:S01]  /*0c90*/  LDC.64 R14, c[0x0][0x628] ;  /* 0x00018a00ff0e7b82 */ /* 0x000e620000000a00 */
[----:B------:R-:W-:Y:S02]  /*0ca0*/  IMAD.MOV.U32 R4, RZ, RZ, R19 ;  /* 0x000000ffff047224 */ /* 0x000fe400078e0013 */
[----:B------:R-:W-:-:S05]  /*0cb0*/  IMAD.MOV.U32 R5, RZ, RZ, R23 ;  /* 0x000000ffff057224 */ /* 0x000fca00078e0017 */
[----:B------:R-:W2:Y:S08]  /*0cc0*/  LDC R10, c[0x0][0x630] ;  /* 0x00018c00ff0a7b82 */ /* 0x000eb00000000800 */
[----:B------:R-:W3:Y:S01]  /*0cd0*/  LDC.64 R16, c[0x0][0x620] ;  /* 0x00018800ff107b82 */ /* 0x000ee20000000a00 */
[----:B-1----:R-:W-:-:S04]  /*0ce0*/  ISETP.NE.U32.AND P0, PT, R14, RZ, PT ;  /* 0x000000ff0e00720c */ /* 0x002fc80003f05070 */
[----:B------:R-:W-:-:S13]  /*0cf0*/  ISETP.NE.AND.EX P0, PT, R15, RZ, PT, P0 ;  /* 0x000000ff0f00720c */ /* 0x000fda0003f05300 */
[----:B--23--:R-:W-:Y:S05]  /*0d00*/  @!P0 BRA `(.L_x_10) ;  /* 0x0000000000288947 */ /* 0x00cfea0003800000 */
[----:B------:R-:W1:Y:S02]  /*0d10*/  LDC R9, c[0x0][0x634] ;  /* 0x00018d00ff097b82 */ /* 0x000e640000000800 */
[----:B-1----:R-:W-:-:S05]  /*0d20*/  IADD3 R9, P0, R19, R9, RZ ;  /* 0x0000000913097210 */ /* 0x002fca0007f1e0ff */
[----:B------:R-:W-:-:S04]  /*0d30*/  IMAD.X R13, RZ, RZ, R23, P0 ;  /* 0x000000ffff0d7224 */ /* 0x000fc800000e0617 */
[----:B------:R-:W-:-:S04]  /*0d40*/  IMAD.WIDE.U32 R4, R13, R14, RZ ;  /* 0x0000000e0d047225 */ /* 0x000fc800078e00ff */
[----:B------:R-:W-:-:S04]  /*0d50*/  IMAD.WIDE.U32 R6, P0, R9, R15, R4 ;  /* 0x0000000f09067225 */ /* 0x000fc80007800004 */
[----:B------:R-:W-:-:S04]  /*0d60*/  IMAD.WIDE.U32 R4, R9, R14, RZ ;  /* 0x0000000e09047225 */ /* 0x000fc800078e00ff */
[----:B------:R-:W-:Y:S01]  /*0d70*/  IMAD.X R9, RZ, RZ, RZ, P0 ;  /* 0x000000ffff097224 */ /* 0x000fe200000e06ff */
[----:B------:R-:W-:Y:S01]  /*0d80*/  IADD3 RZ, P0, R5, R6, RZ ;  /* 0x0000000605ff7210 */ /* 0x000fe20007f1e0ff */
[----:B------:R-:W-:-:S04]  /*0d90*/  IMAD.MOV.U32 R8, RZ, RZ, R7 ;  /* 0x000000ffff087224 */ /* 0x000fc800078e0007 */
[----:B------:R-:W-:-:S08]  /*0da0*/  IMAD.WIDE.U32.X R4, R13, R15, R8, P0 ;  /* 0x0000000f0d047225 */ /* 0x000fd000000e0408 */
.L_x_10:
[----:B------:R-:W1:Y:S01]  /*0db0*/  LDC.64 R20, c[0x0][0x640] ;  /* 0x00019000ff147b82 */ /* 0x000e620000000a00 */
[-C--:B------:R-:W-:Y:S01]  /*0dc0*/  SHF.R.U64 R22, R4, R10.reuse, R5 ;  /* 0x0000000a04167219 */ /* 0x080fe20000001205 */
[----:B------:R-:W-:Y:S01]  /*0dd0*/  IMAD.MOV.U32 R4, RZ, RZ, R19 ;  /* 0x000000ffff047224 */ /* 0x000fe200078e0013 */
[----:B------:R-:W-:Y:S01]  /*0de0*/  SHF.R.U32.HI R3, RZ, R10, R5 ;  /* 0x0000000aff037219 */ /* 0x000fe20000011605 */
[----:B------:R-:W-:Y:S01]  /*0df0*/  IMAD.MOV.U32 R5, RZ, RZ, R23 ;  /* 0x000000ffff057224 */ /* 0x000fe200078e0017 */
[----:B------:R-:W-:Y:S01]  /*0e00*/  IADD3 R7, P0, RZ, -R22, RZ ;  /* 0x80000016ff077210 */ /* 0x000fe20007f1e0ff */
[----:B0-----:R-:W-:Y:S02]  /*0e10*/  IMAD R23, R11, R12, R2 ;  /* 0x0000000c0b177224 */ /* 0x001fe400078e0202 */
[----:B------:R-:W0:Y:S01]  /*0e20*/  LDC R8, c[0x0][0x618] ;  /* 0x00018600ff087b82 */ /* 0x000e220000000800 */
[----:B------:R-:W-:Y:S02]  /*0e30*/  IMAD.MOV.U32 R11, RZ, RZ, 0x1 ;  /* 0x00000001ff0b7424 */ /* 0x000fe400078e00ff */
[----:B------:R-:W-:-:S02]  /*0e40*/  IMAD.X R3, RZ, RZ, ~R3, P0 ;  /* 0x000000ffff037224 */ /* 0x000fc400000e0e03 */
[----:B------:R-:W-:-:S03]  /*0e50*/  IMAD.WIDE.U32 R4, R7, R16, R4 ;  /* 0x0000001007047225 */ /* 0x000fc600078e0004 */
[----:B------:R-:W2:Y:S01]  /*0e60*/  LDC R14, c[0x0][0x608] ;  /* 0x00018200ff0e7b82 */ /* 0x000ea20000000800 */
[----:B------:R-:W-:-:S04]  /*0e70*/  IMAD R6, R3, R16, RZ ;  /* 0x0000001003067224 */ /* 0x000fc800078e02ff */
[----:B------:R-:W-:-:S03]  /*0e80*/  IMAD R3, R7, R17, R6 ;  /* 0x0000001107037224 */ /* 0x000fc600078e0206 */
[----:B------:R-:W3:Y:S01]  /*0e90*/  LDC R18, c[0x0][0x658] ;  /* 0x00019600ff127b82 */ /* 0x000ee20000000800 */
[----:B------:R-:W-:Y:S01]  /*0ea0*/  IMAD.IADD R3, R5, 0x1, R3 ;  /* 0x0000000105037824 */ /* 0x000fe200078e0203 */
[----:B-1----:R-:W-:Y:S01]  /*0eb0*/  ISETP.NE.U32.AND P0, PT, R20, RZ, PT ;  /* 0x000000ff1400720c */ /* 0x002fe20003f05070 */
[----:B------:R-:W-:-:S03]  /*0ec0*/  IMAD.MOV.U32 R5, RZ, RZ, -0x1 ;  /* 0xffffffffff057424 */ /* 0x000fc600078e00ff */
[----:B------:R-:W-:Y:S02]  /*0ed0*/  ISETP.NE.AND.EX P0, PT, R21, RZ, PT, P0 ;  /* 0x000000ff1500720c */ /* 0x000fe40003f05300 */
[----:B------:R-:W1:Y:S01]  /*0ee0*/  LDC R13, c[0x0][0x600] ;  /* 0x00018000ff0d7b82 */ /* 0x000e620000000800 */
[-CC-:B0-----:R-:W-:Y:S02]  /*0ef0*/  SHF.R.U64 R10, R4, R8.reuse, R3.reuse ;  /* 0x00000008040a7219 */ /* 0x181fe40000001203 */
[----:B------:R-:W-:-:S05]  /*0f00*/  SHF.R.U32.HI R3, RZ, R8, R3 ;  /* 0x00000008ff037219 */ /* 0x000fca0000011603 */
[----:B------:R-:W0:Y:S01]  /*0f10*/  LDC R15, c[0x0][0x648] ;  /* 0x00019200ff0f7b82 */ /* 0x000e220000000800 */
[-CC-:B--2---:R-:W-:Y:S02]  /*0f20*/  SHF.R.U64 R19, R10, R14.reuse, R3.reuse ;  /* 0x0000000e0a137219 */ /* 0x184fe40000001203 */
[----:B------:R-:W-:-:S05]  /*0f30*/  SHF.R.U32.HI R3, RZ, R14, R3 ;  /* 0x0000000eff037219 */ /* 0x000fca0000011603 */
[----:B------:R-:W2:Y:S01]  /*0f40*/  LDC R17, c[0x0][0x638] ;  /* 0x00018e00ff117b82 */ /* 0x000ea20000000800 */
[-C--:B---3--:R-:W-:Y:S02]  /*0f50*/  SHF.L.U32 R2, R5, R18.reuse, RZ ;  /* 0x0000001205027219 */ /* 0x088fe400000006ff */
[--C-:B------:R-:W-:Y:S02]  /*0f60*/  SHF.R.U64 R12, R19, R18, R3.reuse ;  /* 0x00000012130c7219 */ /* 0x100fe40000001203 */
[----:B------:R-:W-:Y:S02]  /*0f70*/  LOP3.LUT R8, RZ, R2, RZ, 0x33, !PT ;  /* 0x00000002ff087212 */ /* 0x000fe400078e33ff */
[----:B------:R-:W-:Y:S01]  /*0f80*/  SHF.R.U32.HI R3, RZ, R18, R3 ;  /* 0x00000012ff037219 */ /* 0x000fe20000011603 */
[----:B------:R-:W3:Y:S01]  /*0f90*/  LDC R16, c[0x0][0x610] ;  /* 0x00018400ff107b82 */ /* 0x000ee20000000800 */
[----:B------:R-:W-:Y:S01]  /*0fa0*/  IMAD.MOV.U32 R2, RZ, RZ, R12 ;  /* 0x000000ffff027224 */ /* 0x000fe200078e000c */
[----:B------:R-:W-:Y:S06]  /*0fb0*/  @!P0 BRA `(.L_x_11) ;  /* 0x0000000000288947 */ /* 0x000fec0003800000 */
[----:B------:R-:W4:Y:S02]  /*0fc0*/  LDC R7, c[0x0][0x64c] ;  /* 0x00019300ff077b82 */ /* 0x000f240000000800 */
[----:B----4-:R-:W-:-:S05]  /*0fd0*/  IADD3 R7, P0, R12, R7, RZ ;  /* 0x000000070c077210 */ /* 0x010fca0007f1e0ff */
        /* <DEDUP_REMOVED lines=8> */
.L_x_11:
[----:B0-----:R-:W-:Y:S01]  /*1060*/  SHF.R.U64 R4, R2, R15, R3 ;  /* 0x0000000f02047219 */ /* 0x001fe20000001203 */
[----:B-1----:R-:W-:Y:S01]  /*1070*/  VIADD R5, R13, 0xffffffff ;  /* 0xffffffff0d057836 */ /* 0x002fe20000000000 */
[----:B------:R-:W-:Y:S02]  /*1080*/  SHF.L.U32 R2, R11, R18, RZ ;  /* 0x000000120b027219 */ /* 0x000fe400000006ff */
[----:B------:R-:W-:Y:S01]  /*1090*/  LOP3.LUT R3, R19, R8, RZ, 0xc0, !PT ;  /* 0x0000000813037212 */ /* 0x000fe200078ec0ff */
[----:B------:R-:W-:Y:S01]  /*10a0*/  IMAD.MOV R6, RZ, RZ, -R4 ;  /* 0x000000ffff067224 */ /* 0x000fe200078e0a04 */
[----:B------:R-:W-:Y:S02]  /*10b0*/  SEL R0, R0, R23, !P4 ;  /* 0x0000001700007207 */ /* 0x000fe40006000000 */
[----:B------:R-:W-:Y:S01]  /*10c0*/  LOP3.LUT R5, R10, R5, RZ, 0xc0, !PT ;  /* 0x000000050a057212 */ /* 0x000fe200078ec0ff */
[----:B------:R-:W-:Y:S01]  /*10d0*/  IMAD R3, R2, R4, R3 ;  /* 0x0000000402037224 */ /* 0x000fe200078e0203 */
[----:B------:R-:W-:Y:S01]  /*10e0*/  R2UR UR22, R22 ;  /* 0x00000000161672ca */ /* 0x000fe200000e0000 */
[----:B--2---:R-:W-:-:S02]  /*10f0*/  IMAD R2, R6, R17, R12 ;  /* 0x0000001106027224 */ /* 0x004fc400078e020c */
[----:B---3--:R-:W-:Y:S02]  /*1100*/  IMAD R0, R3, R16, R0 ;  /* 0x0000001003007224 */ /* 0x008fe400078e0200 */
[----:B------:R-:W-:Y:S02]  /*1110*/  IMAD R3, R2, R13, R5 ;  /* 0x0000000d02037224 */ /* 0x000fe400078e0205 */
[----:B------:R-:W-:-:S03]  /*1120*/  IMAD.MOV.U32 R4, RZ, RZ, 0x1 ;  /* 0x00000001ff047424 */ /* 0x000fc600078e00ff */
[----:B------:R-:W-:Y:S02]  /*1130*/  SEL R2, R3, R0, !P4 ;  /* 0x0000000003027207 */ /* 0x000fe40006000000 */
[----:B------:R-:W-:-:S03]  /*1140*/  SEL R0, R0, R3, !P4 ;  /* 0x0000000300007207 */ /* 0x000fc60006000000 */
[----:B------:R1:W-:Y:S04]  /*1150*/  STL [R1+0x88], R2 ;  /* 0x0000880201007387 */ /* 0x0003e80000100800 */
[----:B------:R1:W-:Y:S02]  /*1160*/  STL [R1+0x8c], R0 ;  /* 0x00008c0001007387 */ /* 0x0003e40000100800 */
.L_x_9:
[----:B------:R-:W-:-:S08]  /*1170*/  NOP ;  /* 0x0000000000007918 */ /* 0x000fd00000000000 */
[----:B------:R-:W2:Y:S02]  /*1180*/  USETMAXREG.TRY_ALLOC.CTAPOOL UP0, 0xe8 ;  /* 0x000000e8000079c8 */ /* 0x000ea40008000600 */
[----:B--2---:R-:W-:-:S13]  /*1190*/  PLOP3.LUT P0, PT, PT, PT, UP0, 0x80, 0x0 ;  /* 0x000000000000781c */ /* 0x004fda0003f0f008 */
[----:B------:R-:W-:Y:S05]  /*11a0*/  @!P0 BRA `(.L_x_9) ;  /* 0xfffffffc00f08947 */ /* 0x000fea000383ffff */
[----:B------:R-:W-:Y:S01]  /*11b0*/  ULDC.64 UR4, c[0x0][0x598] ;  /* 0x0001660000047ab9 */ /* 0x000fe20000000a00 */
[----:B------:R-:W-:Y:S01]  /*11c0*/  ULDC.64 UR16, c[0x0][0x208] ;  /* 0x0000820000107ab9 */ /* 0x000fe20000000a00 */
[----:B------:R-:W-:-:S04]  /*11d0*/  ISETP.NE.U32.AND P0, PT, RZ, UR4, PT ;  /* 0x00000004ff007c0c */ /* 0x000fc8000bf05070 */
[----:B------:R-:W-:-:S13]  /*11e0*/  ISETP.NE.AND.EX P0, PT, RZ, UR5, PT, P0 ;  /* 0x00000005ff007c0c */ /* 0x000fda000bf05300 */
[----:B------:R-:W-:Y:S05]  /*11f0*/  @!P0 BRA `(.L_x_12) ;  /* 0x0000000000208947 */ /* 0x000fea0003800000 */
[----:B-1----:R-:W1:Y:S02]  /*1200*/  LDC.64 R2, c[0x0][0x598] ;  /* 0x00016600ff027b82 */ /* 0x002e640000000a00 */
[----:B-1----:R-:W2:Y:S02]  /*1210*/  LDG.E.64 R2, desc[UR16][R2.64] ;  /* 0x0000001002027981 */ /* 0x002ea4000c1e1b00 */
[----:B--2---:R-:W-:-:S04]  /*1220*/  ISETP.NE.U32.AND P0, PT, R2, RZ, PT ;  /* 0x000000ff0200720c */ /* 0x004fc80003f05070 */
[----:B------:R-:W-:-:S13]  /*1230*/  ISETP.NE.AND.EX P0, PT, R3, RZ, PT, P0 ;  /* 0x000000ff0300720c */ /* 0x000fda0003f05300 */
[----:B------:R-:W-:Y:S05]  /*1240*/  @!P0 BRA `(.L_x_12) ;  /* 0x00000000000c8947 */ /* 0x000fea0003800000 */
[----:B------:R-:W2:Y:S02]  /*1250*/  LD.E R2, desc[UR16][R2.64] ;  /* 0x0000001002027980 */ /* 0x000ea4000c101900 */
[----:B--2---:R-:W-:Y:S01]  /*1260*/  R2UR UR20, R2 ;  /* 0x00000000021472ca */ /* 0x004fe200000e0000 */
[----:B------:R-:W-:-:S14]  /*1270*/  BRA `(.L_x_13) ;  /* 0x0000000000247947 */ /* 0x000fdc0003800000 */
.L_x_12:
[----:B------:R-:W-:Y:S02]  /*1280*/  ULDC.64 UR4, c[0x0][0x588] ;  /* 0x0001620000047ab9 */ /* 0x000fe40000000a00 */
[----:B------:R-:W-:-:S04]  /*1290*/  ISETP.NE.U32.AND P0, PT, RZ, UR4, PT ;  /* 0x00000004ff007c0c */ /* 0x000fc8000bf05070 */
[----:B------:R-:W-:-:S13]  /*12a0*/  ISETP.NE.AND.EX P0, PT, RZ, UR5, PT, P0 ;  /* 0x00000005ff007c0c */ /* 0x000fda000bf05300 */
[----:B------:R-:W-:Y:S05]  /*12b0*/  @!P0 BRA `(.L_x_14) ;  /* 0x0000000000108947 */ /* 0x000fea0003800000 */
[----:B-1----:R-:W1:Y:S02]  /*12c0*/  LDC.64 R2, c[0x0][0x588] ;  /* 0x00016200ff027b82 */ /* 0x002e640000000a00 */
[----:B-1----:R-:W2:Y:S02]  /*12d0*/  LDG.E R2, desc[UR16][R2.64] ;  /* 0x0000001002027981 */ /* 0x002ea4000c1e1900 */
[----:B--2---:R-:W-:Y:S01]  /*12e0*/  R2UR UR20, R2 ;  /* 0x00000000021472ca */ /* 0x004fe200000e0000 */
[----:B------:R-:W-:-:S14]  /*12f0*/  BRA `(.L_x_13) ;  /* 0x0000000000047947 */ /* 0x000fdc0003800000 */
.L_x_14:
[----:B------:R-:W-:-:S05]  /*1300*/  ULDC UR20, c[0x0][0x580] ;  /* 0x0001600000147ab9 */ /* 0x000fca0000000800 */
.L_x_13:
[----:B------:R-:W-:Y:S02]  /*1310*/  ULDC.64 UR4, c[0x0][0x5a0] ;  /* 0x0001680000047ab9 */ /* 0x000fe40000000a00 */
        /* <DEDUP_REMOVED lines=11> */
.L_x_15:
        /* <DEDUP_REMOVED lines=8> */
.L_x_17:
[----:B------:R-:W-:-:S05]  /*1450*/  ULDC UR21, c[0x0][0x584] ;  /* 0x0001610000157ab9 */ /* 0x000fca0000000800 */
.L_x_16:
[----:B------:R-:W-:-:S13]  /*1460*/  LOP3.LUT P0, RZ, R4, 0xff, RZ, 0xc0, !PT ;  /* 0x000000ff04ff7812 */ /* 0x000fda000780c0ff */
[----:B------:R-:W-:Y:S05]  /*1470*/  @!P0 EXIT ;  /* 0x000000000000894d */ /* 0x000fea0003800000 */
[----:B------:R-:W-:Y:S01]  /*1480*/  ULDC UR4, c[0x0][0x28c] ;  /* 0x0000a30000047ab9 */ /* 0x000fe20000000800 */
[----:B------:R-:W-:Y:S02]  /*1490*/  ULOP3.LUT UR23, UR13, 0x1, URZ, 0xfc, !UPT ;  /* 0x000000010d177892 */ /* 0x000fe4000f8efc3f */
[----:B------:R-:W-:-:S04]  /*14a0*/  UIADD3 UR4, UR4, 0x1f, URZ ;  /* 0x0000001f04047890 */ /* 0x000fc8000fffe03f */
[----:B------:R-:W-:-:S04]  /*14b0*/  USHF.R.S32.HI UR5, URZ, 0x1f, UR4 ;  /* 0x0000001f3f057899 */ /* 0x000fc80008011404 */
[----:B------:R-:W-:-:S03]  /*14c0*/  ULEA.HI UR5, UR5, UR4, URZ, 0x5 ;  /* 0x0000000405057291 */ /* 0x000fc6000f8f283f */
[----:B------:R-:W-:Y:S01]  /*14d0*/  UMOV UR4, URZ ;  /* 0x0000003f00047c82 */ /* 0x000fe20008000000 */
[----:B------:R-:W-:-:S03]  /*14e0*/  USHF.R.S32.HI UR12, URZ, 0x5, UR5 ;  /* 0x000000053f0c7899 */ /* 0x000fc60008011405 */
[----:B------:R-:W-:-:S09]  /*14f0*/  UMOV UR5, URZ ;  /* 0x0000003f00057c82 */ /* 0x000fd20008000000 */
.L_x_300:
[----:B-1----:R-:W1:Y:S01]  /*1500*/  S2R R0, SR_TID.X ;  /* 0x0000000000007919 */ /* 0x002e620000002100 */
[----:B--2---:R-:W2:Y:S01]  /*1510*/  S2UR UR11, SR_CgaCtaId ;  /* 0x00000000000b79c3 */ /* 0x004ea20000008800 */
[----:B------:R-:W-:Y:S01]  /*1520*/  UMOV UR14, 0x400 ;  /* 0x00000400000e7882 */ /* 0x000fe20000000000 */
[----:B------:R-:W-:Y:S01]  /*1530*/  UMOV UR6, URZ ;  /* 0x0000003f00067c82 */ /* 0x000fe20008000000 */
[----:B------:R-:W-:Y:S01]  /*1540*/  STL [R1+0x74], RZ ;  /* 0x000074ff01007387 */ /* 0x000fe20000100800 */
[----:B------:R-:W-:Y:S01]  /*1550*/  UMOV UR7, URZ ;  /* 0x0000003f00077c82 */ /* 0x000fe20008000000 */
[----:B------:R-:W-:Y:S01]  /*1560*/  UMOV UR8, URZ ;  /* 0x0000003f00087c82 */ /* 0x000fe20008000000 */
[----:B------:R-:W-:Y:S01]  /*1570*/  UMOV UR18, UR5 ;  /* 0x0000000500127c82 */ /* 0x000fe20008000000 */
[----:B------:R-:W-:Y:S01]  /*1580*/  STL [R1+0x70], RZ ;  /* 0x000070ff01007387 */ /* 0x000fe20000100800 */
[----:B---3--:R-:W3:Y:S01]  /*1590*/  LDC R2, c[0x0][0x28c] ;  /* 0x0000a300ff027b82 */ /* 0x008ee20000000800 */
[----:B------:R-:W-:-:S02]  /*15a0*/  CS2R R4, SRZ ;  /* 0x0000000000047805 */ /* 0x000fc4000001ff00 */
[----:B------:R-:W-:Y:S01]  /*15b0*/  CS2R R6, SRZ ;  /* 0x0000000000067805 */ /* 0x000fe2000001ff00 */
[----:B------:R-:W-:Y:S01]  /*15c0*/  STL [R1+0x6c], RZ ;  /* 0x00006cff01007387 */ /* 0x000fe20000100800 */
[----:B------:R-:W-:Y:S02]  /*15d0*/  CS2R R8, SRZ ;  /* 0x0000000000087805 */ /* 0x000fe4000001ff00 */
[----:B------:R-:W-:Y:S02]  /*15e0*/  CS2R R10, SRZ ;  /* 0x00000000000a7805 */ /* 0x000fe4000001ff00 */
[----:B------:R-:W-:Y:S01]  /*15f0*/  CS2R R12, SRZ ;  /* 0x00000000000c7805 */ /* 0x000fe2000001ff00 */
[----:B------:R-:W-:Y:S01]  /*1600*/  STL [R1+0x68], RZ ;  /* 0x000068ff01007387 */ /* 0x000fe20000100800 */
[----:B------:R-:W-:Y:S02]  /*1610*/  CS2R R14, SRZ ;  /* 0x00000000000e7805 */ /* 0x000fe4000001ff00 */
[----:B------:R-:W-:-:S02]  /*1620*/  CS2R R16, SRZ ;  /* 0x0000000000107805 */ /* 0x000fc4000001ff00 */
[----:B0-----:R-:W-:Y:S01]  /*1630*/  CS2R R18, SRZ ;  /* 0x0000000000127805 */ /* 0x001fe2000001ff00 */
[----:B------:R-:W-:Y:S01]  /*1640*/  STL [R1+0x64], RZ ;  /* 0x000064ff01007387 */ /* 0x000fe20000100800 */
[----:B------:R-:W-:Y:S02]  /*1650*/  CS2R R20, SRZ ;  /* 0x0000000000147805 */ /* 0x000fe4000001ff00 */
[----:B------:R-:W-:Y:S02]  /*1660*/  CS2R R22, SRZ ;  /* 0x0000000000167805 */ /* 0x000fe4000001ff00 */
[----:B------:R-:W-:Y:S01]  /*1670*/  CS2R R152, SRZ ;  /* 0x0000000000987805 */ /* 0x000fe2000001ff00 */
[----:B------:R-:W-:Y:S01]  /*1680*/  STL [R1+0x60], RZ ;  /* 0x000060ff01007387 */ /* 0x000fe20000100800 */
[----:B--2---:R-:W-:Y:S01]  /*1690*/  ULEA UR14, UR11, UR14, 0x18 ;  /* 0x0000000e0b0e7291 */ /* 0x004fe2000f8ec03f */
[----:B------:R-:W-:Y:S02]  /*16a0*/  CS2R R154, SRZ ;  /* 0x00000000009a7805 */ /* 0x000fe4000001ff00 */
[----:B------:R-:W-:Y:S01]  /*16b0*/  CS2R R156, SRZ ;  /* 0x00000000009c7805 */ /* 0x000fe2000001ff00 */
[----:B------:R-:W-:Y:S01]  /*16c0*/  STL [R1+0x5c], RZ ;  /* 0x00005cff01007387 */ /* 0x000fe20000100800 */
[----:B------:R-:W-:-:S02]  /*16d0*/  CS2R R158, SRZ ;  /* 0x00000000009e7805 */ /* 0x000fc4000001ff00 */
[----:B------:R-:W-:Y:S02]  /*16e0*/  CS2R R160, SRZ ;  /* 0x0000000000a07805 */ /* 0x000fe4000001ff00 */
[----:B------:R-:W-:Y:S02]  /*16f0*/  CS2R R162, SRZ ;  /* 0x0000000000a27805 */ /* 0x000fe4000001ff00 */
[----:B-1----:R-:W-:Y:S01]  /*1700*/  LOP3.LUT R0, R0, 0x80, RZ, 0xc0, !PT ;  /* 0x0000008000007812 */ /* 0x002fe200078ec0ff */
[----:B------:R-:W-:Y:S01]  /*1710*/  STL [R1+0x58], RZ ;  /* 0x000058ff01007387 */ /* 0x000fe20000100800 */
[----:B---3--:R-:W-:Y:S02]  /*1720*/  ISETP.GE.AND P0, PT, R2, 0x1, PT ;  /* 0x000000010200780c */ /* 0x008fe40003f06270 */
[----:B------:R-:W-:Y:S02]  /*1730*/  CS2R R2, SRZ ;  /* 0x0000000000027805 */ /* 0x000fe4000001ff00 */
[----:B------:R-:W-:Y:S01]  /*1740*/  SHF.R.U32.HI R0, RZ, 0x7, R0 ;  /* 0x00000007ff007819 */ /* 0x000fe20000011600 */
[----:B------:R-:W-:Y:S01]  /*1750*/  STL [R1+0x54], RZ ;  /* 0x000054ff01007387 */ /* 0x000fe20000100800 */
[----:B------:R-:W-:-:S02]  /*1760*/  CS2R R164, SRZ ;  /* 0x0000000000a47805 */ /* 0x000fc4000001ff00 */
[----:B------:R-:W-:Y:S02]  /*1770*/  CS2R R166, SRZ ;  /* 0x0000000000a67805 */ /* 0x000fe4000001ff00 */
[----:B------:R-:W-:Y:S01]  /*1780*/  CS2R R168, SRZ ;  /* 0x0000000000a87805 */ /* 0x000fe2000001ff00 */
[----:B------:R-:W-:Y:S01]  /*1790*/  STL [R1+0x50], RZ ;  /* 0x000050ff01007387 */ /* 0x000fe20000100800 */
[----:B------:R-:W-:Y:S02]  /*17a0*/  CS2R R170, SRZ ;  /* 0x0000000000aa7805 */ /* 0x000fe4000001ff00 */
[----:B------:R-:W-:Y:S02]  /*17b0*/  CS2R R172, SRZ ;  /* 0x0000000000ac7805 */ /* 0x000fe4000001ff00 */
[----:B------:R-:W-:Y:S01]  /*17c0*/  CS2R R174, SRZ ;  /* 0x0000000000ae7805 */ /* 0x000fe2000001ff00 */
[----:B------:R-:W0:Y:S01]  /*17d0*/  SHFL.IDX PT, R0, R0, RZ, 0x1f ;  /* 0x00001fff00007589 */ /* 0x000e2200000e0000 */
[----:B------:R-:W-:-:S02]  /*17e0*/  CS2R R176, SRZ ;  /* 0x0000000000b07805 */ /* 0x000fc4000001ff00 */
[----:B------:R-:W-:Y:S02]  /*17f0*/  CS2R R178, SRZ ;  /* 0x0000000000b27805 */ /* 0x000fe4000001ff00 */
[----:B------:R-:W-:Y:S01]  /*1800*/  CS2R R180, SRZ ;  /* 0x0000000000b47805 */ /* 0x000fe2000001ff00 */
[----:B------:R1:W-:Y:S01]  /*1810*/  STL [R1+0x4c], RZ ;  /* 0x00004cff01007387 */ /* 0x0003e20000100800 */
[----:B------:R-:W-:Y:S02]  /*1820*/  CS2R R182, SRZ ;  /* 0x0000000000b67805 */ /* 0x000fe4000001ff00 */
[----:B------:R-:W-:Y:S02]  /*1830*/  CS2R R184, SRZ ;  /* 0x0000000000b87805 */ /* 0x000fe4000001ff00 */
[----:B------:R-:W-:Y:S01]  /*1840*/  CS2R R186, SRZ ;  /* 0x0000000000ba7805 */ /* 0x000fe2000001ff00 */
[----:B------:R1:W-:Y:S01]  /*1850*/  STL [R1+0x48], RZ ;  /* 0x000048ff01007387 */ /* 0x0003e20000100800 */
        /* <DEDUP_REMOVED lines=14> */
[----:B------:R-:W-:Y:S02]  /*1940*/  CS2R R210, SRZ ;  /* 0x0000000000d27805 */ /* 0x000fe4000001ff00 */
[----:B0-----:R-:W-:Y:S01]  /*1950*/  R2UR UR9, R0 ;  /* 0x00000000000972ca */ /* 0x001fe200000e0000 */
[----:B------:R1:W-:Y:S01]  /*1960*/  STL [R1+0x38], RZ ;  /* 0x000038ff01007387 */ /* 0x0003e20000100800 */
[----:B------:R-:W-:Y:S01]  /*1970*/  IMAD.MOV.U32 R0, RZ, RZ, RZ ;  /* 0x000000ffff007224 */ /* 0x000fe200078e00ff */
[----:B------:R-:W-:-:S02]  /*1980*/  CS2R R212, SRZ ;  /* 0x0000000000d47805 */ /* 0x000fc4000001ff00 */
[----:B------:R-:W-:Y:S01]  /*1990*/  CS2R R214, SRZ ;  /* 0x0000000000d67805 */ /* 0x000fe2000001ff00 */
[----:B------:R1:W-:Y:S01]  /*19a0*/  STL [R1+0x34], RZ ;  /* 0x000034ff01007387 */ /* 0x0003e20000100800 */
[----:B------:R-:W-:Y:S02]  /*19b0*/  CS2R R216, SRZ ;  /* 0x0000000000d87805 */ /* 0x000fe4000001ff00 */
[----:B------:R-:W-:Y:S02]  /*19c0*/  CS2R R218, SRZ ;  /* 0x0000000000da7805 */ /* 0x000fe4000001ff00 */
[----:B------:R-:W-:Y:S01]  /*19d0*/  CS2R R220, SRZ ;  /* 0x0000000000dc7805 */ /* 0x000fe2000001ff00 */
[----:B------:R1:W-:Y:S01]  /*19e0*/  STL [R1+0x30], RZ ;  /* 0x000030ff01007387 */ /* 0x0003e20000100800 */
[----:B------:R-:W-:Y:S02]  /*19f0*/  CS2R R222, SRZ ;  /* 0x0000000000de7805 */ /* 0x000fe4000001ff00 */
[----:B------:R-:W-:Y:S01]  /*1a00*/  CS2R R224, SRZ ;  /* 0x0000000000e07805 */ /* 0x000fe2000001ff00 */
[----:B------:R-:W-:Y:S01]  /*1a10*/  IMAD.MOV.U32 R226, RZ, RZ, RZ ;  /* 0x000000ffffe27224 */ /* 0x000fe200078e00ff */
[----:B------:R1:W-:Y:S01]  /*1a20*/  STL [R1+0x2c], RZ ;  /* 0x00002cff01007387 */ /* 0x0003e20000100800 */
[----:B------:R-:W-:Y:S01]  /*1a30*/  ULEA.HI UR10, UR9, UR9, URZ, 0x1 ;  /* 0x00000009090a7291 */ /* 0x000fe2000f8f083f */
[----:B------:R-:W-:Y:S01]  /*1a40*/  IMAD.U32 R227, RZ, RZ, UR4 ;  /* 0x00000004ffe37e24 */ /* 0x000fe2000f8e00ff */
[----:B------:R-:W-:Y:S01]  /*1a50*/  CS2R R88, SRZ ;  /* 0x0000000000587805 */ /* 0x000fe2000001ff00 */
[----:B------:R1:W-:Y:S01]  /*1a60*/  STL [R1+0x28], RZ ;  /* 0x000028ff01007387 */ /* 0x0003e20000100800 */
[----:B------:R-:W-:Y:S01]  /*1a70*/  ULOP3.LUT UR10, UR10, 0x1ffffe, URZ, 0xc0, !UPT ;  /* 0x001ffffe0a0a7892 */ /* 0x000fe2000f8ec03f */
[----:B------:R-:W-:-:S02]  /*1a80*/  CS2R R90, SRZ ;  /* 0x00000000005a7805 */ /* 0x000fc4000001ff00 */
[----:B------:R-:W-:Y:S01]  /*1a90*/  CS2R R92, SRZ ;  /* 0x00000000005c7805 */ /* 0x000fe2000001ff00 */
[----:B------:R1:W-:Y:S01]  /*1aa0*/  STL [R1+0x24], RZ ;  /* 0x000024ff01007387 */ /* 0x0003e20000100800 */
[----:B------:R-:W-:Y:S01]  /*1ab0*/  UIADD3 UR10, UR9, -UR10, URZ ;  /* 0x8000000a090a7290 */ /* 0x000fe2000fffe03f */
[----:B------:R-:W-:Y:S02]  /*1ac0*/  CS2R R94, SRZ ;  /* 0x00000000005e7805 */ /* 0x000fe4000001ff00 */
[----:B------:R-:W-:Y:S01]  /*1ad0*/  CS2R R96, SRZ ;  /* 0x0000000000607805 */ /* 0x000fe2000001ff00 */
[----:B------:R1:W-:Y:S01]  /*1ae0*/  STL [R1+0x20], RZ ;  /* 0x000020ff01007387 */ /* 0x0003e20000100800 */
[----:B------:R-:W-:Y:S01]  /*1af0*/  ULEA UR10, UR10, UR14, 0xb ;  /* 0x0000000e0a0a7291 */ /* 0x000fe2000f8e583f */
[----:B------:R-:W-:Y:S02]  /*1b00*/  CS2R R98, SRZ ;  /* 0x0000000000627805 */ /* 0x000fe4000001ff00 */
[----:B------:R-:W-:Y:S01]  /*1b10*/  CS2R R100, SRZ ;  /* 0x0000000000647805 */ /* 0x000fe2000001ff00 */
[----:B------:R1:W-:Y:S01]  /*1b20*/  STL [R1+0x1c], RZ ;  /* 0x00001cff01007387 */ /* 0x0003e20000100800 */
[----:B------:R-:W-:Y:S01]  /*1b30*/  UIADD3 UR10, UR10, 0x200, URZ ;  /* 0x000002000a0a7890 */ /* 0x000fe2000fffe03f */
[----:B------:R-:W-:-:S02]  /*1b40*/  CS2R R102, SRZ ;  /* 0x0000000000667805 */ /* 0x000fc4000001ff00 */
[----:B------:R-:W-:Y:S01]  /*1b50*/  CS2R R104, SRZ ;  /* 0x0000000000687805 */ /* 0x000fe2000001ff00 */
[----:B------:R1:W-:Y:S01]  /*1b60*/  STL [R1+0x18], RZ ;  /* 0x000018ff01007387 */ /* 0x0003e20000100800 */
[----:B------:R-:W-:Y:S01]  /*1b70*/  USHF.R.U32.HI UR10, URZ, 0x4, UR10 ;  /* 0x000000043f0a7899 */ /* 0x000fe2000801160a */
[----:B------:R-:W-:Y:S02]  /*1b80*/  CS2R R106, SRZ ;  /* 0x00000000006a7805 */ /* 0x000fe4000001ff00 */
[----:B------:R-:W-:Y:S01]  /*1b90*/  CS2R R108, SRZ ;  /* 0x00000000006c7805 */ /* 0x000fe2000001ff00 */
[----:B------:R1:W-:Y:S01]  /*1ba0*/  STL [R1+0x14], RZ ;  /* 0x000014ff01007387 */ /* 0x0003e20000100800 */
[----:B------:R-:W-:Y:S01]  /*1bb0*/  ULOP3.LUT UR15, UR10, 0x3fff, URZ, 0xc0, !UPT ;  /* 0x00003fff0a0f7892 */ /* 0x000fe2000f8ec03f */
        /* <DEDUP_REMOVED lines=18> */
[----:B------:R1:W-:Y:S01]  /*1ce0*/  STL [R1], RZ ;  /* 0x000000ff01007387 */ /* 0x0003e20000100800 */
[----:B------:R-:W-:-:S02]  /*1cf0*/  CS2R R138, SRZ ;  /* 0x00000000008a7805 */ /* 0x000fc4000001ff00 */
[----:B------:R-:W-:Y:S02]  /*1d00*/  CS2R R140, SRZ ;  /* 0x00000000008c7805 */ /* 0x000fe4000001ff00 */
[----:B------:R-:W-:Y:S02]  /*1d10*/  CS2R R142, SRZ ;  /* 0x00000000008e7805 */ /* 0x000fe4000001ff00 */
[----:B------:R-:W-:Y:S02]  /*1d20*/  CS2R R144, SRZ ;  /* 0x0000000000907805 */ /* 0x000fe4000001ff00 */
[----:B------:R-:W-:Y:S02]  /*1d30*/  CS2R R146, SRZ ;  /* 0x0000000000927805 */ /* 0x000fe4000001ff00 */
[----:B------:R-:W-:Y:S02]  /*1d40*/  CS2R R148, SRZ ;  /* 0x0000000000947805 */ /* 0x000fe4000001ff00 */
[----:B------:R-:W-:-:S02]  /*1d50*/  CS2R R150, SRZ ;  /* 0x0000000000967805 */ /* 0x000fc4000001ff00 */
[----:B------:R-:W-:Y:S02]  /*1d60*/  CS2R R24, SRZ ;  /* 0x0000000000187805 */ /* 0x000fe4000001ff00 */
[----:B------:R-:W-:Y:S02]  /*1d70*/  CS2R R26, SRZ ;  /* 0x00000000001a7805 */ /* 0x000fe4000001ff00 */
[----:B------:R-:W-:Y:S02]  /*1d80*/  CS2R R28, SRZ ;  /* 0x00000000001c7805 */ /* 0x000fe4000001ff00 */
[----:B----4-:R-:W-:Y:S02]  /*1d90*/  CS2R R30, SRZ ;  /* 0x00000000001e7805 */ /* 0x010fe4000001ff00 */
[----:B------:R-:W-:Y:S02]  /*1da0*/  CS2R R32, SRZ ;  /* 0x0000000000207805 */ /* 0x000fe4000001ff00 */
        /* <DEDUP_REMOVED lines=26> */
[----:B------:R-:W-:Y:S01]  /*1f50*/  CS2R R86, SRZ ;  /* 0x0000000000567805 */ /* 0x000fe2000001ff00 */
[----:B-1----:R-:W-:Y:S06]  /*1f60*/  @!P0 BRA `(.L_x_18) ;  /* 0x0000001000608947 */ /* 0x002fec0003800000 */
[----:B------:R-:W-:-:S06]  /*1f70*/  UISETP.NE.AND UP0, UPT, UR23, 0x3, UPT ;  /* 0x000000031700788c */ /* 0x000fcc000bf05270 */
[----:B------:R-:W-:-:S13]  /*1f80*/  PLOP3.LUT P1, PT, PT, PT, UP0, 0x80, 0x0 ;  /* 0x000000000000781c */ /* 0x000fda0003f2f008 */
[----:B------:R-:W-:Y:S05]  /*1f90*/  @!P1 BRA `(.L_x_19) ;  /* 0x0000000000049947 */ /* 0x000fea0003800000 */
[----:B------:R-:W-:Y:S01]  /*1fa0*/  BPT.TRAP 0x1 ;  /* 0x000000040000795c */ /* 0x000fe20000300000 */
.L_x_19:
[----:B------:R-:W-:Y:S01]  /*1fb0*/  ULEA UR7, UR5, UR14, 0x3 ;  /* 0x0000000e05077291 */ /* 0x000fe2000f8e183f */
[----:B------:R-:W-:-:S05]  /*1fc0*/  IMAD.U32 R0, RZ, RZ, UR4 ;  /* 0x00000004ff007e24 */ /* 0x000fca000f8e00ff */
[----:B------:R-:W-:-:S04]  /*1fd0*/  SHF.L.U32 R0, R0, 0x1f, RZ ;  /* 0x0000001f00007819 */ /* 0x000fc800000006ff */
[----:B------:R0:W1:Y:S01]  /*1fe0*/  SYNCS.PHASECHK.TRANS64.TRYWAIT P0, [UR7], R0 ;  /* 0x00000000ff0075a7 */ /* 0x0000620008000147 */
[----:B------:R-:W-:Y:S05]  /*1ff0*/  @!P1 BRA `(.L_x_20) ;  /* 0x0000000000049947 */ /* 0x000fea0003800000 */
[----:B------:R-:W-:Y:S01]  /*2000*/  BPT.TRAP 0x1 ;  /* 0x000000040000795c */ /* 0x000fe20000300000 */
.L_x_20:
[----:B------:R2:W-:Y:S01]  /*2010*/  STL [R1+0x74], RZ ;  /* 0x000074ff01007387 */ /* 0x0005e20000100800 */
[----:B------:R-:W-:Y:S01]  /*2020*/  UMOV UR6, 0x1 ;  /* 0x0000000100067882 */ /* 0x000fe20000000000 */
[----:B-1----:R-:W-:Y:S05]  /*2030*/  @P0 BRA `(.L_x_21) ;  /* 0x0000000000080947 */ /* 0x002fea0003800000 */
[----:B------:R-:W1:Y:S02]  /*2040*/  SYNCS.PHASECHK.TRANS64.TRYWAIT P0, [UR7], R0 ;  /* 0x00000000ff0075a7 */ /* 0x000e640008000147 */
[----:B-1----:R-:W-:Y:S05]  /*2050*/  @!P0 BRA `(.L_x_22) ;  /* 0x000000ec00ac8947 */ /* 0x002fea0003800000 */
.L_x_21:
[----:B------:R3:W-:Y:S01]  /*2060*/  STL [R1+0x70], RZ ;  /* 0x000070ff01007387 */ /* 0x0007e20000100800 */
[----:B------:R-:W-:Y:S01]  /*2070*/  UIADD3 UR7, UR14, 0x24200, URZ ;  /* 0x000242000e077890 */ /* 0x000fe2000fffe03f */
[----:B------:R-:W-:Y:S01]  /*2080*/  WARPGROUP.ARRIVE ;  /* 0x00000000000079c5 */ /* 0x000fe20000000000 */
[----:B------:R-:W-:Y:S01]  /*2090*/  ULOP3.LUT UR8, UR15, 0x10000, URZ, 0xfc, !UPT ;  /* 0x000100000f087892 */ /* 0x000fe2000f8efc3f */
[----:B------:R3:W-:Y:S01]  /*20a0*/  STL [R1+0x6c], RZ ;  /* 0x00006cff01007387 */ /* 0x0007e20000100800 */
[----:B------:R-:W-:Y:S01]  /*20b0*/  USHF.R.U32.HI UR7, URZ, 0x4, UR7 ;  /* 0x000000043f077899 */ /* 0x000fe20008011607 */
[----:B01----:R-:W-:Y:S01]  /*20c0*/  IMAD.MOV.U32 R0, RZ, RZ, RZ ;  /* 0x000000ffff007224 */ /* 0x003fe200078e00ff */
[----:B------:R-:W-:Y:S01]  /*20d0*/  ULEA UR8, UR5, UR8, 0x9 ;  /* 0x0000000805087291 */ /* 0x000fe2000f8e483f */
[----:B------:R3:W-:Y:S01]  /*20e0*/  STL [R1+0x68], RZ ;  /* 0x000068ff01007387 */ /* 0x0007e20000100800 */
[----:B------:R-:W-:Y:S01]  /*20f0*/  ULOP3.LUT UR7, UR7, 0x3fff, URZ, 0xc0, !UPT ;  /* 0x00003fff07077892 */ /* 0x000fe2000f8ec03f */
[----:B------:R-:W-:Y:S01]  /*2100*/  CS2R R2, SRZ ;  /* 0x0000000000027805 */ /* 0x000fe2000001ff00 */
[----:B------:R-:W-:Y:S01]  /*2110*/  UMOV UR9, 0xc0000010 ;  /* 0xc000001000097882 */ /* 0x000fe20000000000 */
[----:B------:R3:W-:Y:S01]  /*2120*/  STL [R1+0x64], RZ ;  /* 0x000064ff01007387 */ /* 0x0007e20000100800 */
[----:B------:R-:W-:Y:S01]  /*2130*/  ULOP3.LUT UR7, UR7, 0x10000, URZ, 0xfc, !UPT ;  /* 0x0001000007077892 */ /* 0x000fe2000f8efc3f */
[----:B------:R-:W-:Y:S01]  /*2140*/  CS2R R4, SRZ ;  /* 0x0000000000047805 */ /* 0x000fe2000001ff00 */
[----:B------:R-:W-:Y:S01]  /*2150*/  UMOV UR11, 0xc0000010 ;  /* 0xc0000010000b7882 */ /* 0x000fe20000000000 */
[----:B------:R3:W-:Y:S01]  /*2160*/  STL [R1+0x60], RZ ;  /* 0x000060ff01007387 */ /* 0x0007e20000100800 */
[----:B------:R-:W-:Y:S01]  /*2170*/  ULEA UR10, UR5, UR7, 0x8 ;  /* 0x00000007050a7291 */ /* 0x000fe2000f8e403f */
[----:B------:R-:W-:-:S02]  /*2180*/  CS2R R6, SRZ ;  /* 0x0000000000067805 */ /* 0x000fc4000001ff00 */
[----:B------:R-:W-:Y:S01]  /*2190*/  CS2R R8, SRZ ;  /* 0x0000000000087805 */ /* 0x000fe2000001ff00 */
[----:B------:R3:W-:Y:S01]  /*21a0*/  STL [R1+0x5c], RZ ;  /* 0x00005cff01007387 */ /* 0x0007e20000100800 */
[----:B------:R-:W-:Y:S01]  /*21b0*/  ULDC UR7, c[0x0][0x50c] ;  /* 0x0001430000077ab9 */ /* 0x000fe20000000800 */
[----:B------:R-:W-:Y:S01]  /*21c0*/  CS2R R10, SRZ ;  /* 0x00000000000a7805 */ /* 0x000fe2000001ff00 */
[----:B------:R-:W-:Y:S01]  /*21d0*/  UISETP.NE.AND UP0, UPT, UR7, 0x1, UPT ;  /* 0x000000010700788c */ /* 0x000fe2000bf05270 */
[----:B------:R3:W-:Y:S01]  /*21e0*/  STL [R1+0x58], RZ ;  /* 0x000058ff01007387 */ /* 0x0007e20000100800 */
[----:B------:R-:W-:Y:S01]  /*21f0*/  CS2R R12, SRZ ;  /* 0x00000000000c7805 */ /* 0x000fe2000001ff00 */
[----:B------:R-:W-:Y:S01]  /*2200*/  QGMMA.64x128x32.F32.E5M2.E5M2 R88, gdesc[UR8], RZ, !UPT ;  /* 0x01e00000085879f3 */ /* 0x000fe2000c7038ff */
[----:B------:R-:W-:Y:S01]  /*2210*/  USEL UR7, URZ, 0x1, UP0 ;  /* 0x000000013f077887 */ /* 0x000fe20008000000 */
[----:B------:R3:W-:Y:S01]  /*2220*/  STL [R1+0x54], RZ ;  /* 0x000054ff01007387 */ /* 0x0007e20000100800 */
[----:B------:R-:W-:Y:S01]  /*2230*/  UIADD3 UR8, UR8, 0x100, URZ ;  /* 0x0000010008087890 */ /* 0x000fe2000fffe03f */
[----:B------:R-:W-:Y:S01]  /*2240*/  CS2R R14, SRZ ;  /* 0x00000000000e7805 */ /* 0x000fe2000001ff00 */
[----:B------:R-:W-:Y:S01]  /*2250*/  UMOV UR9, 0xc0000010 ;  /* 0xc000001000097882 */ /* 0x000fe20000000000 */
[----:B------:R3:W-:Y:S01]  /*2260*/  STL [R1+0x50], RZ ;  /* 0x000050ff01007387 */ /* 0x0007e20000100800 */
[----:B------:R-:W-:-:S02]  /*2270*/  ISETP.NE.AND P0, PT, RZ, UR7, PT ;  /* 0x00000007ff007c0c */ /* 0x000fc4000bf05270 */
[----:B------:R-:W-:Y:S02]  /*2280*/  CS2R R16, SRZ ;  /* 0x0000000000107805 */ /* 0x000fe4000001ff00 */
[----:B------:R-:W-:Y:S01]  /*2290*/  CS2R R18, SRZ ;  /* 0x0000000000127805 */ /* 0x000fe2000001ff00 */
[----:B------:R3:W-:Y:S01]  /*22a0*/  STL [R1+0x4c], RZ ;  /* 0x00004cff01007387 */ /* 0x0007e20000100800 */
[----:B------:R-:W-:Y:S01]  /*22b0*/  CS2R R20, SRZ ;  /* 0x0000000000147805 */ /* 0x000fe2000001ff00 */
[----:B------:R-:W-:Y:S01]  /*22c0*/  QGMMA.64x128x32.F32.E5M2.E5M2 R24, gdesc[UR8], RZ, !UPT, gsb0 ;  /* 0x01e00000081879f3 */ /* 0x000fe2000c0038ff */
[----:B------:R-:W-:Y:S01]  /*22d0*/  CS2R R22, SRZ ;  /* 0x0000000000167805 */ /* 0x000fe2000001ff00 */
[----:B------:R3:W-:Y:S01]  /*22e0*/  STL [R1+0x48], RZ ;  /* 0x000048ff01007387 */ /* 0x0007e20000100800 */
[----:B------:R-:W-:Y:S02]  /*22f0*/  CS2R R152, SRZ ;  /* 0x0000000000987805 */ /* 0x000fe4000001ff00 */
        /* <DEDUP_REMOVED lines=47> */
[----:B------:R-:W-:Y:S01]  /*25f0*/  CS2R R224, SRZ ;  /* 0x0000000000e07805 */ /* 0x000fe2000001ff00 */
[----:B------:R-:W-:Y:S02]  /*2600*/  IMAD.MOV.U32 R226, RZ, RZ, RZ ;  /* 0x000000ffffe27224 */ /* 0x000fe400078e00ff */
[----:B------:R3:W-:Y:S04]  /*2610*/  STL [R1+0x14], RZ ;  /* 0x000014ff01007387 */ /* 0x0007e80000100800 */
[----:B------:R3:W-:Y:S04]  /*2620*/  STL [R1+0x10], RZ ;  /* 0x000010ff01007387 */ /* 0x0007e80000100800 */
[----:B------:R3:W-:Y:S04]  /*2630*/  STL [R1+0xc], RZ ;  /* 0x00000cff01007387 */ /* 0x0007e80000100800 */
[----:B------:R3:W-:Y:S04]  /*2640*/  STL [R1+0x8], RZ ;  /* 0x000008ff01007387 */ /* 0x0007e80000100800 */
[----:B------:R3:W-:Y:S04]  /*2650*/  STL [R1+0x4], RZ ;  /* 0x000004ff01007387 */ /* 0x0007e80000100800 */
[----:B------:R3:W-:Y:S01]  /*2660*/  STL [R1], RZ ;  /* 0x000000ff01007387 */ /* 0x0007e20000100800 */
[----:B------:R-:W-:Y:S05]  /*2670*/  @!P0 BRA `(.L_x_23) ;  /* 0x0000000800808947 */ /* 0x000fea0003800000 */
[----:B------:R-:W-:Y:S02]  /*2680*/  WARPGROUP.DEPBAR.LE gsb0, 0x0 ;  /* 0x00008000000079c5 */ /* 0x000fe40000010000 */
[----:B------:R-:W-:-:S01]  /*2690*/  FADD R227, RZ, R58 ;  /* 0x0000003affe37221 */ /* 0x000fc20000000000 */
[----:B------:R-:W-:Y:S01]  /*26a0*/  FADD R226, RZ, R88 ;  /* 0x00000058ffe27221 */ /* 0x000fe20000000000 */
[----:B------:R-:W-:-:S01]  /*26b0*/  FADD R225, RZ, R89 ;  /* 0x00000059ffe17221 */ /* 0x000fc20000000000 */
[----:B------:R-:W-:Y:S01]  /*26c0*/  FADD R224, RZ, R90 ;  /* 0x0000005affe07221 */ /* 0x000fe20000000000 */
[----:B------:R-:W-:-:S01]  /*26d0*/  FADD R223, RZ, R91 ;  /* 0x0000005bffdf7221 */ /* 0x000fc20000000000 */
[----:B------:R0:W-:Y:S01]  /*26e0*/  STL [R1], R227 ;  /* 0x000000e301007387 */ /* 0x0001e20000100800 */
[----:B------:R-:W-:-:S01]  /*26f0*/  FADD R222, RZ, R92 ;  /* 0x0000005cffde7221 */ /* 0x000fc20000000000 */
[----:B------:R-:W-:Y:S01]  /*2700*/  FADD R221, RZ, R93 ;  /* 0x0000005dffdd7221 */ /* 0x000fe20000000000 */
[----:B------:R-:W-:-:S01]  /*2710*/  FADD R220, RZ, R94 ;  /* 0x0000005effdc7221 */ /* 0x000fc20000000000 */
[----:B------:R-:W-:Y:S01]  /*2720*/  FADD R219, RZ, R95 ;  /* 0x0000005fffdb7221 */ /* 0x000fe20000000000 */
[----:B------:R-:W-:-:S01]  /*2730*/  FADD R218, RZ, R96 ;  /* 0x00000060ffda7221 */ /* 0x000fc20000000000 */
[----:B------:R-:W-:Y:S01]  /*2740*/  FADD R217, RZ, R97 ;  /* 0x00000061ffd97221 */ /* 0x000fe20000000000 */
[----:B------:R-:W-:-:S01]  /*2750*/  FADD R216, RZ, R98 ;  /* 0x00000062ffd87221 */ /* 0x000fc20000000000 */
[----:B------:R-:W-:Y:S01]  /*2760*/  FADD R215, RZ, R99 ;  /* 0x00000063ffd77221 */ /* 0x000fe20000000000 */
[----:B------:R-:W-:-:S01]  /*2770*/  FADD R214, RZ, R100 ;  /* 0x00000064ffd67221 */ /* 0x000fc20000000000 */
[----:B0-----:R-:W-:Y:S01]  /*2780*/  FADD R227, RZ, R59 ;  /* 0x0000003bffe37221 */ /* 0x001fe20000000000 */
[----:B------:R-:W-:-:S01]  /*2790*/  FADD R213, RZ, R101 ;  /* 0x00000065ffd57221 */ /* 0x000fc20000000000 */
[----:B------:R-:W-:Y:S01]  /*27a0*/  FADD R212, RZ, R102 ;  /* 0x00000066ffd47221 */ /* 0x000fe20000000000 */
[----:B------:R-:W-:-:S01]  /*27b0*/  FADD R211, RZ, R103 ;  /* 0x00000067ffd37221 */ /* 0x000fc20000000000 */
[----:B------:R-:W-:Y:S01]  /*27c0*/  FADD R210, RZ, R104 ;  /* 0x00000068ffd27221 */ /* 0x000fe20000000000 */
[----:B------:R0:W-:Y:S01]  /*27d0*/  STL [R1+0x4], R227 ;  /* 0x000004e301007387 */ /* 0x0001e20000100800 */
        /* <DEDUP_REMOVED lines=93> */
[----:B------:R-:W-:Y:S01]  /*2db0*/  UMOV UR6, URZ ;  /* 0x0000003f00067c82 */ /* 0x000fe20008000000 */
[----:B0-----:R-:W-:-:S05]  /*2dc0*/  FADD R227, RZ, R66 ;  /* 0x00000042ffe37221 */ /* 0x001fca0000000000 */
[----:B------:R0:W-:Y:S02]  /*2dd0*/  STL [R1+0x20], R227 ;  /* 0x000020e301007387 */ /* 0x0001e40000100800 */
        /* <DEDUP_REMOVED lines=42> */
.L_x_23:
[----:B------:R-:W-:-:S04]  /*3080*/  UIADD3 UR18, UR5, 0x1, URZ ;  /* 0x0000000105127890 */ /* 0x000fc8000fffe03f */
[----:B------:R-:W-:-:S04]  /*3090*/  UISETP.NE.AND UP0, UPT, UR18, 0x12, UPT ;  /* 0x000000121200788c */ /* 0x000fc8000bf05270 */
[----:B------:R-:W-:Y:S02]  /*30a0*/  USEL UR8, URZ, 0x1, UP0 ;  /* 0x000000013f087887 */ /* 0x000fe40008000000 */
[----:B------:R-:W-:Y:S02]  /*30b0*/  USEL UR18, UR18, URZ, UP0 ;  /* 0x0000003f12127287 */ /* 0x000fe40008000000 */
[----:B------:R-:W-:-:S06]  /*30c0*/  ULOP3.LUT UR8, UR4, UR8, URZ, 0x3c, !UPT ;  /* 0x0000000804087292 */ /* 0x000fcc000f8e3c3f */
[----:B0-----:R-:W-:Y:S01]  /*30d0*/  IMAD.U32 R227, RZ, RZ, UR8 ;  /* 0x00000008ffe37e24 */ /* 0x001fe2000f8e00ff */
[----:B------:R-:W-:-:S06]  /*30e0*/  UMOV UR8, 0x1 ;  /* 0x0000000100087882 */ /* 0x000fcc0000000000 */
.L_x_18:
[----:B------:R-:W-:-:S04]  /*30f0*/  UISETP.LT.AND UP0, UPT, UR12, 0x1, UPT ;  /* 0x000000010c00788c */ /* 0x000fc8000bf01270 */
[----:B------:R-:W-:-:S04]  /*3100*/  USEL UR9, UR12, 0x1, UP0 ;  /* 0x000000010c097887 */ /* 0x000fc80008000000 */
[----:B------:R-:W-:-:S04]  /*3110*/  UIADD3 UR9, UR12, -UR9, URZ ;  /* 0x800000090c097290 */ /* 0x000fc8000fffe03f */
[----:B------:R-:W-:-:S06]  /*3120*/  UISETP.GE.AND UP0, UPT, UR9, 0x1, UPT ;  /* 0x000000010900788c */ /* 0x000fcc000bf06270 */
[----:B------:R-:W-:-:S13]  /*3130*/  PLOP3.LUT P0, PT, PT, PT, UP0, 0x80, 0x0 ;  /* 0x000000000000781c */ /* 0x000fda0003f0f008 */
[----:B------:R-:W-:Y:S05]  /*3140*/  @!P0 BRA `(.L_x_24) ;  /* 0x00000010009c8947 */ /* 0x000fea0003800000 */
[----:B------:R-:W-:Y:S01]  /*3150*/  IMAD.U32 R228, RZ, RZ, UR9 ;  /* 0x00000009ffe47e24 */ /* 0x000fe2000f8e00ff */
[----:B------:R-:W-:Y:S01]  /*3160*/  UMOV UR19, UR5 ;  /* 0x0000000500137c82 */ /* 0x000fe20008000000 */
[----:B------:R-:W-:-:S05]  /*3170*/  ULDC UR24, c[0x0][0x50c] ;  /* 0x0001430000187ab9 */ /* 0x000fca0000000800 */
.L_x_32:
[----:B------:R-:W-:-:S06]  /*3180*/  UISETP.NE.AND UP0, UPT, UR23, 0x3, UPT ;  /* 0x000000031700788c */ /* 0x000fcc000bf05270 */
[----:B------:R-:W-:-:S13]  /*3190*/  PLOP3.LUT P1, PT, PT, PT, UP0, 0x80, 0x0 ;  /* 0x000000000000781c */ /* 0x000fda0003f2f008 */
[----:B-1---5:R-:W-:Y:S05]  /*31a0*/  @!P1 BRA `(.L_x_25) ;  /* 0x0000000000049947 */ /* 0x022fea0003800000 */
[----:B------:R-:W-:Y:S01]  /*31b0*/  BPT.TRAP 0x1 ;  /* 0x000000040000795c */ /* 0x000fe20000300000 */
.L_x_25:
[----:B------:R-:W0:Y:S01]  /*31c0*/  S2UR UR9, SR_CgaCtaId ;  /* 0x00000000000979c3 */ /* 0x000e220000008800 */
[----:B------:R-:W-:Y:S01]  /*31d0*/  UMOV UR14, 0x400 ;  /* 0x00000400000e7882 */ /* 0x000fe20000000000 */
[----:B------:R-:W-:Y:S01]  /*31e0*/  SHF.L.U32 R229, R227, 0x1f, RZ ;  /* 0x0000001fe3e57819 */ /* 0x000fe200000006ff */
[----:B0-----:R-:W-:-:S04]  /*31f0*/  ULEA UR14, UR9, UR14, 0x18 ;  /* 0x0000000e090e7291 */ /* 0x001fc8000f8ec03f */
[----:B------:R-:W-:-:S09]  /*3200*/  ULEA UR9, UR18, UR14, 0x3 ;  /* 0x0000000e12097291 */ /* 0x000fd2000f8e183f */
[----:B------:R0:W1:Y:S01]  /*3210*/  SYNCS.PHASECHK.TRANS64.TRYWAIT P0, [UR9], R229 ;  /* 0x000000e5ff0075a7 */ /* 0x0000620008000149 */
[----:B------:R-:W-:Y:S05]  /*3220*/  @!P1 BRA `(.L_x_26) ;  /* 0x0000000000049947 */ /* 0x000fea0003800000 */
[----:B------:R-:W-:Y:S01]  /*3230*/  BPT.TRAP 0x1 ;  /* 0x000000040000795c */ /* 0x000fe20000300000 */
.L_x_26:
[----:B-1----:R-:W-:Y:S05]  /*3240*/  @P0 BRA `(.L_x_27) ;  /* 0x0000000000080947 */ /* 0x002fea0003800000 */
[----:B------:R-:W1:Y:S02]  /*3250*/  SYNCS.PHASECHK.TRANS64.TRYWAIT P0, [UR9], R229 ;  /* 0x000000e5ff0075a7 */ /* 0x000e640008000149 */
[----:B-1----:R-:W-:Y:S05]  /*3260*/  @!P0 BRA `(.L_x_28) ;  /* 0x000000dc00408947 */ /* 0x002fea0003800000 */
.L_x_27:
[----:B------:R-:W-:Y:S01]  /*3270*/  UIADD3 UR9, UR14, 0x24200, URZ ;  /* 0x000242000e097890 */ /* 0x000fe2000fffe03f */
[----:B------:R-:W-:Y:S01]  /*3280*/  WARPGROUP.ARRIVE ;  /* 0x00000000000079c5 */ /* 0x000fe20000000000 */
[----:B------:R-:W-:Y:S02]  /*3290*/  UISETP.NE.AND UP0, UPT, UR7, URZ, UPT ;  /* 0x0000003f0700728c */ /* 0x000fe4000bf05270 */
[----:B------:R-:W-:Y:S02]  /*32a0*/  USHF.R.U32.HI UR9, URZ, 0x4, UR9 ;  /* 0x000000043f097899 */ /* 0x000fe40008011609 */
[----:B------:R-:W-:Y:S02]  /*32b0*/  USEL UR8, UR8, URZ, !UP0 ;  /* 0x0000003f08087287 */ /* 0x000fe4000c000000 */
[----:B------:R-:W-:Y:S02]  /*32c0*/  ULOP3.LUT UR9, UR9, 0x3fff, URZ, 0xc0, !UPT ;  /* 0x00003fff09097892 */ /* 0x000fe4000f8ec03f */
[----:B------:R-:W-:-:S02]  /*32d0*/  ULOP3.LUT UR7, UR15, 0x10000, URZ, 0xfc, !UPT ;  /* 0x000100000f077892 */ /* 0x000fc4000f8efc3f */
[----:B------:R-:W-:Y:S02]  /*32e0*/  ULOP3.LUT UR9, UR9, 0x10000, URZ, 0xfc, !UPT ;  /* 0x0001000009097892 */ /* 0x000fe4000f8efc3f */
[----:B------:R-:W-:Y:S02]  /*32f0*/  UISETP.NE.U32.AND UP0, UPT, UR8, URZ, UPT ;  /* 0x0000003f0800728c */ /* 0x000fe4000bf05070 */
[----:B------:R-:W-:Y:S02]  /*3300*/  ULEA UR8, UR18, UR7, 0x9 ;  /* 0x0000000712087291 */ /* 0x000fe4000f8e483f */
[----:B------:R-:W-:Y:S01]  /*3310*/  ULEA UR10, UR18, UR9, 0x8 ;  /* 0x00000009120a7291 */ /* 0x000fe2000f8e403f */
[----:B------:R-:W-:Y:S02]  /*3320*/  UMOV UR11, 0xc0000010 ;  /* 0xc0000010000b7882 */ /* 0x000fe40000000000 */
[----:B------:R-:W-:Y:S01]  /*3330*/  UMOV UR9, 0xc0000010 ;  /* 0xc000001000097882 */ /* 0x000fe20000000000 */
[----:B------:R-:W-:-:S05]  /*3340*/  UIADD3 UR6, UR6, 0x1, URZ ;  /* 0x0000000106067890 */ /* 0x000fca000fffe03f */
[----:B------:R-:W-:Y:S01]  /*3350*/  QGMMA.64x128x32.F32.E5M2.E5M2 R88, gdesc[UR8], R88, UP0 ;  /* 0x01e00000085879f3 */ /* 0x000fe2000bf03858 */
[----:B------:R-:W-:Y:S01]  /*3360*/  UIADD3 UR8, UR8, 0x100, URZ ;  /* 0x0000010008087890 */ /* 0x000fe2000fffe03f */
[----:B------:R-:W-:-:S10]  /*3370*/  UMOV UR9, 0xc0000010 ;  /* 0xc000001000097882 */ /* 0x000fd40000000000 */
[----:B------:R-:W-:Y:S01]  /*3380*/  QGMMA.64x128x32.F32.E5M2.E5M2 R24, gdesc[UR8], R24, UP0, gsb0 ;  /* 0x01e00000081879f3 */ /* 0x000fe2000b803818 */
[----:B------:R-:W-:-:S04]  /*3390*/  UISETP.NE.AND UP0, UPT, UR6, UR24, UPT ;  /* 0x000000180600728c */ /* 0x000fc8000bf05270 */
[----:B------:R-:W-:-:S06]  /*33a0*/  USEL UR7, URZ, 0x1, UP0 ;  /* 0x000000013f077887 */ /* 0x000fcc0008000000 */
[----:B------:R-:W-:Y:S01]  /*33b0*/  ISETP.NE.AND P0, PT, RZ, UR7, PT ;  /* 0x00000007ff007c0c */ /* 0x000fe2000bf05270 */
[----:B------:R-:W-:-:S12]  /*33c0*/  WARPGROUP.DEPBAR.LE gsb0, 0x1 ;  /* 0x00008000000079c5 */ /* 0x000fd80000010100 */
[----:B------:R-:W-:Y:S05]  /*33d0*/  @!P0 BRA `(.L_x_29) ;  /* 0x0000000c00808947 */ /* 0x000fea0003800000 */
[----:B------:R-:W-:Y:S02]  /*33e0*/  WARPGROUP.DEPBAR.LE gsb0, 0x0 ;  /* 0x00008000000079c5 */ /* 0x000fe40000010000 */
[----:B------:R-:W-:-:S01]  /*33f0*/  FADD R226, R88, R226 ;  /* 0x000000e258e27221 */ /* 0x000fc20000000000 */
[----:B------:R-:W-:Y:S01]  /*3400*/  FADD R225, R89, R225 ;  /* 0x000000e159e17221 */ /* 0x000fe20000000000 */
[----:B------:R1:W-:Y:S01]  /*3410*/  STL [R1+0x90], R227 ;  /* 0x000090e301007387 */ /* 0x0003e20000100800 */
[----:B------:R-:W-:-:S01]  /*3420*/  FADD R224, R90, R224 ;  /* 0x000000e05ae07221 */ /* 0x000fc20000000000 */
[----:B------:R-:W-:Y:S01]  /*3430*/  FADD R223, R91, R223 ;  /* 0x000000df5bdf7221 */ /* 0x000fe20000000000 */
[----:B------:R-:W-:-:S01]  /*3440*/  FADD R222, R92, R222 ;  /* 0x000000de5cde7221 */ /* 0x000fc20000000000 */
[----:B------:R-:W-:Y:S01]  /*3450*/  FADD R221, R93, R221 ;  /* 0x000000dd5ddd7221 */ /* 0x000fe20000000000 */
[----:B-1----:R-:W4:Y:S04]  /*3460*/  LDL.LU R227, [R1+0x30] ;  /* 0x0000300001e37983 */ /* 0x002f280000300800 */
[----:B------:R1:W-:Y:S01]  /*3470*/  STL [R1+0x94], R226 ;  /* 0x000094e201007387 */ /* 0x0003e20000100800 */
[----:B------:R-:W-:-:S01]  /*3480*/  FADD R220, R94, R220 ;  /* 0x000000dc5edc7221 */ /* 0x000fc20000000000 */
[----:B------:R-:W-:-:S02]  /*3490*/  FADD R219, R95, R219 ;  /* 0x000000db5fdb7221 */ /* 0x000fc40000000000 */
[----:B-1----:R-:W2:Y:S04]  /*34a0*/  LDL.LU R226, [R1+0x2c] ;  /* 0x00002c0001e27983 */ /* 0x002ea80000300800 */
[----:B------:R1:W-:Y:S01]  /*34b0*/  STL [R1+0x98], R225 ;  /* 0x000098e101007387 */ /* 0x0003e20000100800 */
[----:B------:R-:W-:-:S03]  /*34c0*/  FADD R218, R96, R218 ;  /* 0x000000da60da7221 */ /* 0x000fc60000000000 */
[----:B-1----:R-:W3:Y:S04]  /*34d0*/  LDL.LU R225, [R1+0x28] ;  /* 0x0000280001e17983 */ /* 0x002ee80000300800 */
        /* <DEDUP_REMOVED lines=9> */
[----:B------:R1:W-:Y:S04]  /*3570*/  STL [R1+0xa8], R221 ;  /* 0x0000a8dd01007387 */ /* 0x0003e80000100800 */
        /* <DEDUP_REMOVED lines=12> */
[----:B-1----:R-:W3:Y:S01]  /*3640*/  LDL.LU R215, [R1] ;  /* 0x0000000001d77983 */ /* 0x002ee20000300800 */
[----:B------:R-:W-:-:S01]  /*3650*/  FADD R214, R100, R214 ;  /* 0x000000d664d67221 */ /* 0x000fc20000000000 */
[----:B------:R-:W-:Y:S01]  /*3660*/  FADD R213, R101, R213 ;  /* 0x000000d565d57221 */ /* 0x000fe20000000000 */
[----:B------:R-:W-:-:S01]  /*3670*/  FADD R212, R102, R212 ;  /* 0x000000d466d47221 */ /* 0x000fc20000000000 */
[----:B------:R-:W-:Y:S01]  /*3680*/  FADD R211, R103, R211 ;  /* 0x000000d367d37221 */ /* 0x000fe20000000000 */
[----:B------:R-:W-:-:S01]  /*3690*/  FADD R210, R104, R210 ;  /* 0x000000d268d27221 */ /* 0x000fc20000000000 */
[----:B------:R-:W-:Y:S01]  /*36a0*/  STL [R1+0xc4], R214 ;  /* 0x0000c4d601007387 */ /* 0x000fe20000100800 */
        /* <DEDUP_REMOVED lines=11> */
[----:B------:R1:W-:Y:S01]  /*3760*/  STL [R1+0xd0], R211 ;  /* 0x0000d0d301007387 */ /* 0x0003e20000100800 */
[----:B------:R-:W-:-:S01]  /*3770*/  FADD R200, R114, R200 ;  /* 0x000000c872c87221 */ /* 0x000fc20000000000 */
[----:B------:R-:W-:Y:S01]  /*3780*/  FADD R199, R115, R199 ;  /* 0x000000c773c77221 */ /* 0x000fe20000000000 */
        /* <DEDUP_REMOVED lines=69> */
[----:B-----5:R-:W-:Y:S01]  /*3be0*/  FADD R0, R57, R0 ;  /* 0x0000000039007221 */ /* 0x020fe20000000000 */
[----:B----4-:R-:W-:-:S01]  /*3bf0*/  FADD R227, R70, R227 ;  /* 0x000000e346e37221 */ /* 0x010fc20000000000 */
[----:B--2---:R-:W-:Y:S01]  /*3c00*/  FADD R226, R69, R226 ;  /* 0x000000e245e27221 */ /* 0x004fe20000000000 */
[----:B---3--:R-:W-:-:S01]  /*3c10*/  FADD R225, R68, R225 ;  /* 0x000000e144e17221 */ /* 0x008fc20000000000 */
        /* <DEDUP_REMOVED lines=9> */
[----:B------:R-:W-:-:S05]  /*3cb0*/  FADD R215, R58, R215 ;  /* 0x000000d73ad77221 */ /* 0x000fca0000000000 */
[----:B------:R2:W-:Y:S04]  /*3cc0*/  STL [R1], R215 ;  /* 0x000000d701007387 */ /* 0x0005e80000100800 */
[----:B------:R3:W-:Y:S04]  /*3cd0*/  STL [R1+0x4], R216 ;  /* 0x000004d801007387 */ /* 0x0007e80000100800 */
        /* <DEDUP_REMOVED lines=8> */
[----:B-1----:R-:W4:Y:S04]  /*3d60*/  LDL.LU R211, [R1+0x34] ;  /* 0x0000340001d37983 */ /* 0x002f280000300800 */
[----:B------:R1:W-:Y:S04]  /*3d70*/  STL [R1+0x28], R225 ;  /* 0x000028e101007387 */ /* 0x0003e80000100800 */
[----:B------:R-:W4:Y:S04]  /*3d80*/  LDL.LU R212, [R1+0x38] ;  /* 0x0000380001d47983 */ /* 0x000f280000300800 */
[----:B------:R1:W-:Y:S04]  /*3d90*/  STL [R1+0x2c], R226 ;  /* 0x00002ce201007387 */ /* 0x0003e80000100800 */
[----:B------:R-:W4:Y:S04]  /*3da0*/  LDL.LU R213, [R1+0x3c] ;  /* 0x00003c0001d57983 */ /* 0x000f280000300800 */
[----:B------:R1:W-:Y:S04]  /*3db0*/  STL [R1+0x30], R227 ;  /* 0x000030e301007387 */ /* 0x0003e80000100800 */
[----:B------:R-:W4:Y:S04]  /*3dc0*/  LDL.LU R214, [R1+0x40] ;  /* 0x0000400001d67983 */ /* 0x000f280000300800 */
[----:B--2---:R-:W2:Y:S04]  /*3dd0*/  LDL.LU R215, [R1+0x44] ;  /* 0x0000440001d77983 */ /* 0x004ea80000300800 */
[----:B---3--:R-:W3:Y:S04]  /*3de0*/  LDL.LU R216, [R1+0x48] ;  /* 0x0000480001d87983 */ /* 0x008ee80000300800 */
[----:B----4-:R-:W4:Y:S04]  /*3df0*/  LDL.LU R217, [R1+0x4c] ;  /* 0x00004c0001d97983 */ /* 0x010f280000300800 */
[----:B0-----:R-:W4:Y:S04]  /*3e00*/  LDL.LU R218, [R1+0x50] ;  /* 0x0000500001da7983 */ /* 0x001f280000300800 */
[----:B------:R-:W4:Y:S04]  /*3e10*/  LDL.LU R219, [R1+0x54] ;  /* 0x0000540001db7983 */ /* 0x000f280000300800 */
[----:B------:R-:W4:Y:S04]  /*3e20*/  LDL.LU R220, [R1+0x58] ;  /* 0x0000580001dc7983 */ /* 0x000f280000300800 */
[----:B------:R-:W4:Y:S04]  /*3e30*/  LDL.LU R221, [R1+0x5c] ;  /* 0x00005c0001dd7983 */ /* 0x000f280000300800 */
[----:B------:R-:W4:Y:S04]  /*3e40*/  LDL.LU R222, [R1+0x60] ;  /* 0x0000600001de7983 */ /* 0x000f280000300800 */
[----:B------:R-:W4:Y:S04]  /*3e50*/  LDL.LU R223, [R1+0x64] ;  /* 0x0000640001df7983 */ /* 0x000f280000300800 */
[----:B------:R-:W4:Y:S04]  /*3e60*/  LDL.LU R224, [R1+0x68] ;  /* 0x0000680001e07983 */ /* 0x000f280000300800 */
[----:B-1----:R-:W4:Y:S04]  /*3e70*/  LDL.LU R225, [R1+0x6c] ;  /* 0x00006c0001e17983 */ /* 0x002f280000300800 */
[----:B------:R-:W4:Y:S04]  /*3e80*/  LDL.LU R226, [R1+0x70] ;  /* 0x0000700001e27983 */ /* 0x000f280000300800 */
[----:B------:R-:W4:Y:S01]  /*3e90*/  LDL.LU R227, [R1+0x74] ;  /* 0x0000740001e37983 */ /* 0x000f220000300800 */
[----:B------:R-:W-:-:S05]  /*3ea0*/  FADD R211, R71, R211 ;  /* 0x000000d347d37221 */ /* 0x000fca0000000000 */
[----:B------:R0:W-:Y:S01]  /*3eb0*/  STL [R1+0x34], R211 ;  /* 0x000034d301007387 */ /* 0x0001e20000100800 */
[----:B------:R-:W-:-:S03]  /*3ec0*/  FADD R212, R72, R212 ;  /* 0x000000d448d47221 */ /* 0x000fc60000000000 */
[----:B0-----:R1:W5:Y:S01]  /*3ed0*/  LDL.LU R211, [R1+0xd0] ;  /* 0x0000d00001d37983 */ /* 0x0013620000300800 */
[----:B------:R-:W-:-:S03]  /*3ee0*/  FADD R213, R73, R213 ;  /* 0x000000d549d57221 */ /* 0x000fc60000000000 */
[----:B------:R0:W-:Y:S01]  /*3ef0*/  STL [R1+0x38], R212 ;  /* 0x000038d401007387 */ /* 0x0001e20000100800 */
[----:B------:R-:W-:-:S01]  /*3f00*/  FADD R214, R74, R214 ;  /* 0x000000d64ad67221 */ /* 0x000fc20000000000 */
[----:B--2---:R-:W-:Y:S02]  /*3f10*/  FADD R215, R75, R215 ;  /* 0x000000d74bd77221 */ /* 0x004fe40000000000 */
[----:B0-----:R1:W5:Y:S01]  /*3f20*/  LDL.LU R212, [R1+0xcc] ;  /* 0x0000cc0001d47983 */ /* 0x0013620000300800 */
[----:B---3--:R-:W-:-:S03]  /*3f30*/  FADD R216, R76, R216 ;  /* 0x000000d84cd87221 */ /* 0x008fc60000000000 */
[----:B------:R0:W-:Y:S01]  /*3f40*/  STL [R1+0x3c], R213 ;  /* 0x00003cd501007387 */ /* 0x0001e20000100800 */
[----:B----4-:R-:W-:-:S03]  /*3f50*/  FADD R217, R77, R217 ;  /* 0x000000d94dd97221 */ /* 0x010fc60000000000 */
[----:B0-----:R1:W5:Y:S01]  /*3f60*/  LDL.LU R213, [R1+0xc8] ;  /* 0x0000c80001d57983 */ /* 0x0013620000300800 */
[----:B------:R-:W-:-:S03]  /*3f70*/  FADD R218, R78, R218 ;  /* 0x000000da4eda7221 */ /* 0x000fc60000000000 */
[----:B------:R0:W-:Y:S01]  /*3f80*/  STL [R1+0x40], R214 ;  /* 0x000040d601007387 */ /* 0x0001e20000100800 */
[----:B------:R-:W-:-:S01]  /*3f90*/  FADD R219, R79, R219 ;  /* 0x000000db4fdb7221 */ /* 0x000fc20000000000 */
[----:B------:R-:W-:Y:S02]  /*3fa0*/  FADD R220, R80, R220 ;  /* 0x000000dc50dc7221 */ /* 0x000fe40000000000 */
[----:B0-----:R1:W5:Y:S04]  /*3fb0*/  LDL.LU R214, [R1+0xc4] ;  /* 0x0000c40001d67983 */ /* 0x0013680000300800 */
[----:B------:R0:W-:Y:S01]  /*3fc0*/  STL [R1+0x44], R215 ;  /* 0x000044d701007387 */ /* 0x0001e20000100800 */
[----:B------:R-:W-:-:S01]  /*3fd0*/  FADD R221, R81, R221 ;  /* 0x000000dd51dd7221 */ /* 0x000fc20000000000 */
[----:B------:R-:W-:-:S02]  /*3fe0*/  FADD R222, R82, R222 ;  /* 0x000000de52de7221 */ /* 0x000fc40000000000 */
[----:B0-----:R1:W5:Y:S04]  /*3ff0*/  LDL.LU R215, [R1+0xc0] ;  /* 0x0000c00001d77983 */ /* 0x0013680000300800 */
[----:B------:R0:W-:Y:S01]  /*4000*/  STL [R1+0x48], R216 ;  /* 0x000048d801007387 */ /* 0x0001e20000100800 */
[----:B------:R-:W-:-:S03]  /*4010*/  FADD R223, R83, R223 ;  /* 0x000000df53df7221 */ /* 0x000fc60000000000 */
        /* <DEDUP_REMOVED lines=13> */
[----:B------:R0:W-:Y:S04]  /*40f0*/  STL [R1+0x5c], R221 ;  /* 0x00005cdd01007387 */ /* 0x0001e80000100800 */
        /* <DEDUP_REMOVED lines=12> */
[----:B0-----:R1:W5:Y:S01]  /*41c0*/  LDL.LU R227, [R1+0x90] ;  /* 0x0000900001e37983 */ /* 0x0013620000300800 */
[----:B------:R-:W-:-:S05]  /*41d0*/  UMOV UR6, URZ ;  /* 0x0000003f00067c82 */ /* 0x000fca0008000000 */
.L_x_29:
[----:B------:R-:W-:Y:S05]  /*41e0*/  @!P1 BRA `(.L_x_30) ;  /* 0x0000000000049947 */ /* 0x000fea0003800000 */
[----:B------:R-:W-:Y:S01]  /*41f0*/  BPT.TRAP 0x1 ;  /* 0x000000040000795c */ /* 0x000fe20000300000 */
.L_x_30:
[----:B------:R4:W-:Y:S04]  /*4200*/  STL [R1+0x94], R2 ;  /* 0x0000940201007387 */ /* 0x0009e80000100800 */
[----:B----4-:R-:W4:Y:S04]  /*4210*/  LDL R2, [R1+0x78] ;  /* 0x0000780001027983 */ /* 0x010f280000100800 */
[----:B-----5:R0:W-:Y:S04]  /*4220*/  STL [R1+0x90], R0 ;  /* 0x0000900001007387 */ /* 0x0201e80000100800 */
[----:B0-----:R-:W2:Y:S01]  /*4230*/  LDL R0, [R1+0x7c] ;  /* 0x00007c0001007983 */ /* 0x001ea20000100800 */
[----:B------:R-:W-:Y:S01]  /*4240*/  IMAD.U32 R229, RZ, RZ, UR19 ;  /* 0x00000013ffe57e24 */ /* 0x000fe2000f8e00ff */
[----:B----4-:R-:W-:-:S02]  /*4250*/  ISETP.NE.AND P0, PT, R2, RZ, PT ;  /* 0x000000ff0200720c */ /* 0x010fc40003f05270 */
[----:B------:R0:W5:Y:S11]  /*4260*/  LDL.LU R2, [R1+0x94] ;  /* 0x0000940001027983 */ /* 0x0001760000300800 */
[----:B------:R-:W-:-:S05]  /*4270*/  @P0 LEA R229, R229, UR14, 0x3 ;  /* 0x0000000ee5e50c11 */ /* 0x000fca000f8e18ff */
[----:B------:R-:W-:-:S05]  /*4280*/  @P0 VIADD R229, R229, 0x90 ;  /* 0x00000090e5e50836 */ /* 0x000fca0000000000 */
[----:B--2---:R-:W-:Y:S02]  /*4290*/  @P0 PRMT R229, R0, 0x654, R229 ;  /* 0x0000065400e50816 */ /* 0x004fe400000000e5 */
[----:B------:R0:W5:Y:S01]  /*42a0*/  LDL.LU R0, [R1+0x90] ;  /* 0x0000900001007983 */ /* 0x0001620000300800 */
[----:B------:R-:W-:Y:S01]  /*42b0*/  UISETP.GT.U32.AND UP0, UPT, UR13, 0x1, UPT ;  /* 0x000000010d00788c */ /* 0x000fe2000bf04070 */
[----:B------:R0:W-:Y:S05]  /*42c0*/  @P0 SYNCS.ARRIVE.TRANS64.RED.A1T0 RZ, [R229+URZ], RZ ;  /* 0x000000ffe5ff09a7 */ /* 0x0001ea000810043f */
[----:B------:R-:W-:-:S13]  /*42d0*/  PLOP3.LUT P0, PT, PT, PT, UP0, 0x80, 0x0 ;  /* 0x000000000000781c */ /* 0x000fda0003f0f008 */
[----:B0-----:R-:W-:Y:S05]  /*42e0*/  @P0 BRA `(.L_x_31) ;  /* 0x0000000000040947 */ /* 0x001fea0003800000 */
[----:B------:R-:W-:Y:S01]  /*42f0*/  BPT.TRAP 0x1 ;  /* 0x000000040000795c */ /* 0x000fe20000300000 */
.L_x_31:
[----:B------:R-:W-:Y:S01]  /*4300*/  UIADD3 UR18, UR18, 0x1, URZ ;  /* 0x0000000112127890 */ /* 0x000fe2000fffe03f */
[C---:B------:R-:W-:Y:S01]  /*4310*/  ISETP.GT.AND P0, PT, R228.reuse, 0x1, PT ;  /* 0x00000001e400780c */ /* 0x040fe20003f04270 */
[----:B------:R-:W-:Y:S01]  /*4320*/  UIADD3 UR19, UR19, 0x1, URZ ;  /* 0x0000000113137890 */ /* 0x000fe2000fffe03f */
[----:B------:R-:W-:Y:S01]  /*4330*/  VIADD R228, R228, 0xffffffff ;  /* 0xffffffffe4e47836 */ /* 0x000fe20000000000 */
[----:B------:R-:W-:Y:S02]  /*4340*/  UISETP.NE.AND UP0, UPT, UR18, 0x12, UPT ;  /* 0x000000121200788c */ /* 0x000fe4000bf05270 */
[----:B------:R-:W-:Y:S02]  /*4350*/  UISETP.NE.AND UP1, UPT, UR19, 0x12, UPT ;  /* 0x000000121300788c */ /* 0x000fe4000bf25270 */
[----:B------:R-:W-:Y:S02]  /*4360*/  USEL UR8, URZ, 0x1, UP0 ;  /* 0x000000013f087887 */ /* 0x000fe40008000000 */
[----:B------:R-:W-:-:S02]  /*4370*/  USEL UR18, UR18, URZ, UP0 ;  /* 0x0000003f12127287 */ /* 0x000fc40008000000 */
[----:B------:R-:W-:Y:S02]  /*4380*/  USEL UR19, UR19, URZ, UP1 ;  /* 0x0000003f13137287 */ /* 0x000fe40008800000 */
[----:B------:R-:W-:Y:S01]  /*4390*/  LOP3.LUT R227, R227, UR8, RZ, 0x3c, !PT ;  /* 0x00000008e3e37c12 */ /* 0x000fe2000f8e3cff */
[----:B------:R-:W-:Y:S01]  /*43a0*/  UMOV UR8, 0x1 ;  /* 0x0000000100087882 */ /* 0x000fe20000000000 */
[----:B------:R-:W-:Y:S08]  /*43b0*/  @P0 BRA `(.L_x_32) ;  /* 0xffffffec00700947 */ /* 0x000ff0000383ffff */
.L_x_24:
[----:B------:R-:W-:-:S04]  /*43c0*/  UISETP.NE.AND UP0, UPT, UR6, URZ, UPT ;  /* 0x0000003f0600728c */ /* 0x000fc8000bf05270 */
[----:B------:R-:W-:-:S06]  /*43d0*/  USEL UR6, URZ, 0x1, !UP0 ;  /* 0x000000013f067887 */ /* 0x000fcc000c000000 */
[----:B------:R-:W-:-:S13]  /*43e0*/  ISETP.NE.AND P0, PT, RZ, UR6, PT ;  /* 0x00000006ff007c0c */ /* 0x000fda000bf05270 */
[----:B------:R-:W-:Y:S05]  /*43f0*/  @!P0 BRA `(.L_x_33) ;  /* 0x0000000c00dc8947 */ /* 0x000fea0003800000 */
[----:B------:R-:W4:Y:S04]  /*4400*/  LDL.LU R227, [R1+0x74] ;  /* 0x0000740001e37983 */ /* 0x000f280000300800 */
[----:B----4-:R0:W-:Y:S04]  /*4410*/  STL [R1+0x90], R227 ;  /* 0x000090e301007387 */ /* 0x0101e80000100800 */
[----:B0-----:R-:W4:Y:S04]  /*4420*/  LDL.LU R227, [R1+0x70] ;  /* 0x0000700001e37983 */ /* 0x001f280000300800 */
        /* <DEDUP_REMOVED lines=55> */
[----:B0-----:R-:W4:Y:S01]  /*47a0*/  LDL.LU R227, [R1] ;  /* 0x0000000001e37983 */ /* 0x001f220000300800 */
[----:B------:R-:W-:-:S02]  /*47b0*/  WARPGROUP.DEPBAR.LE gsb0, 0x0 ;  /* 0x00008000000079c5 */ /* 0x000fc40000010000 */
[----:B------:R-:W-:Y:S01]  /*47c0*/  FADD R226, R88, R226 ;  /* 0x000000e258e27221 */ /* 0x000fe20000000000 */
        /* <DEDUP_REMOVED lines=95> */
[----:B-----5:R-:W-:Y:S01]  /*4dc0*/  FADD R2, R56, R2 ;  /* 0x0000000238027221 */ /* 0x020fe20000000000 */
[----:B------:R-:W-:Y:S01]  /*4dd0*/  FADD R0, R57, R0 ;  /* 0x0000000039007221 */ /* 0x000fe20000000000 */
[----:B----4-:R-:W-:-:S05]  /*4de0*/  FADD R227, R58, R227 ;  /* 0x000000e33ae37221 */ /* 0x010fca0000000000 */
[----:B------:R0:W-:Y:S04]  /*4df0*/  STL [R1], R227 ;  /* 0x000000e301007387 */ /* 0x0001e80000100800 */
[----:B0-----:R-:W4:Y:S02]  /*4e00*/  LDL.LU R227, [R1+0x100] ;  /* 0x0001000001e37983 */ /* 0x001f240000300800 */
[----:B----4-:R-:W-:-:S05]  /*4e10*/  FADD R227, R59, R227 ;  /* 0x000000e33be37221 */ /* 0x010fca0000000000 */
[----:B------:R0:W-:Y:S04]  /*4e20*/  STL [R1+0x4], R227 ;  /* 0x000004e301007387 */ /* 0x0001e80000100800 */
        /* <DEDUP_REMOVED lines=83> */
[----:B------:R0:W-:Y:S02]  /*5360*/  STL [R1+0x74], R227 ;  /* 0x000074e301007387 */ /* 0x0001e40000100800 */
.L_x_33:
[----:B------:R-:W-:Y:S02]  /*5370*/  WARPGROUP.DEPBAR.LE gsb0, 0x0 ;  /* 0x00008000000079c5 */ /* 0x000fe40000010000 */
[----:B------:R-:W4:Y:S02]  /*5380*/  LDC R24, c[0x0][0x28c] ;  /* 0x0000a300ff187b82 */ /* 0x000f240000000800 */
[----:B----4-:R-:W-:-:S13]  /*5390*/  ISETP.GE.AND P0, PT, R24, 0x1, PT ;  /* 0x000000011800780c */ /* 0x010fda0003f06270 */
[----:B------:R-:W-:Y:S05]  /*53a0*/  @!P0 BRA `(.L_x_34) ;  /* 0x0000000000648947 */ /* 0x000fea0003800000 */
[----:B------:R-:W-:-:S06]  /*53b0*/  UISETP.NE.AND UP0, UPT, UR23, 0x3, UPT ;  /* 0x000000031700788c */ /* 0x000fcc000bf05270 */
[----:B------:R-:W-:-:S13]  /*53c0*/  PLOP3.LUT P0, PT, PT, PT, UP0, 0x80, 0x0 ;  /* 0x000000000000781c */ /* 0x000fda0003f0f008 */
[----:B------:R-:W-:Y:S05]  /*53d0*/  @!P0 BRA `(.L_x_35) ;  /* 0x0000000000048947 */ /* 0x000fea0003800000 */
[----:B------:R-:W-:Y:S01]  /*53e0*/  BPT.TRAP 0x1 ;  /* 0x000000040000795c */ /* 0x000fe20000300000 */
.L_x_35:
[----:B0-----:R-:W4:Y:S01]  /*53f0*/  LDL R227, [R1+0x78] ;  /* 0x0000780001e37983 */ /* 0x001f220000100800 */
[----:B------:R-:W-:Y:S01]  /*5400*/  BSSY B0, `(.L_x_36) ;  /* 0x000000f000007945 */ /* 0x000fe20003800000 */
[----:B----4-:R-:W-:-:S13]  /*5410*/  ISETP.NE.AND P0, PT, R227, RZ, PT ;  /* 0x000000ffe300720c */ /* 0x010fda0003f05270 */
[----:B------:R-:W-:Y:S05]  /*5420*/  @!P0 BRA `(.L_x_37) ;  /* 0x0000000000308947 */ /* 0x000fea0003800000 */
[----:B------:R-:W4:Y:S01]  /*5430*/  LDL R227, [R1+0x7c] ;  /* 0x00007c0001e37983 */ /* 0x000f220000100800 */
[----:B------:R-:W-:-:S04]  /*5440*/  UISETP.LT.AND UP0, UPT, UR12, 0x1, UPT ;  /* 0x000000010c00788c */ /* 0x000fc8000bf01270 */
[----:B------:R-:W-:-:S04]  /*5450*/  USEL UR8, UR12, 0x1, UP0 ;  /* 0x000000010c087887 */ /* 0x000fc80008000000 */
[----:B------:R-:W-:-:S04]  /*5460*/  UIADD3 UR8, UR5, UR12, -UR8 ;  /* 0x0000000c05087290 */ /* 0x000fc8000fffe808 */
[----:B------:R-:W-:-:S04]  /*5470*/  UIMAD.WIDE.U32 UR6, UR8, 0x38e38e39, URZ ;  /* 0x38e38e39080678a5 */ /* 0x000fc8000f8e003f */
[----:B------:R-:W-:-:S04]  /*5480*/  USHF.R.U32.HI UR6, URZ, 0x2, UR7 ;  /* 0x000000023f067899 */ /* 0x000fc80008011607 */
[----:B------:R-:W-:-:S04]  /*5490*/  UIMAD UR8, UR6, -0x12, UR8 ;  /* 0xffffffee060878a4 */ /* 0x000fc8000f8e0208 */
[----:B------:R-:W-:-:S04]  /*54a0*/  ULEA UR8, UR8, UR14, 0x3 ;  /* 0x0000000e08087291 */ /* 0x000fc8000f8e183f */
[----:B------:R-:W-:-:S06]  /*54b0*/  UIADD3 UR8, UR8, 0x90, URZ ;  /* 0x0000009008087890 */ /* 0x000fcc000fffe03f */
[----:B------:R-:W-:-:S05]  /*54c0*/  IMAD.U32 R24, RZ, RZ, UR8 ;  /* 0x00000008ff187e24 */ /* 0x000fca000f8e00ff */
[----:B----4-:R-:W-:-:S04]  /*54d0*/  PRMT R24, R227, 0x654, R24 ;  /* 0x00000654e3187816 */ /* 0x010fc80000000018 */
[----:B------:R0:W-:Y:S03]  /*54e0*/  SYNCS.ARRIVE.TRANS64.RED.A1T0 RZ, [R24+URZ], RZ ;  /* 0x000000ff18ff79a7 */ /* 0x0001e6000810043f */
.L_x_37:
[----:B------:R-:W-:Y:S05]  /*54f0*/  BSYNC B0 ;  /* 0x0000000000007941 */ /* 0x000fea0003800000 */
.L_x_36:
[----:B------:R-:W-:-:S06]  /*5500*/  UISETP.GT.U32.AND UP0, UPT, UR13, 0x1, UPT ;  /* 0x000000010d00788c */ /* 0x000fcc000bf04070 */
[----:B------:R-:W-:-:S13]  /*5510*/  PLOP3.LUT P0, PT, PT, PT, UP0, 0x80, 0x0 ;  /* 0x000000000000781c */ /* 0x000fda0003f0f008 */
[----:B------:R-:W-:Y:S05]  /*5520*/  @P0 BRA `(.L_x_34) ;  /* 0x0000000000040947 */ /* 0x000fea0003800000 */
[----:B------:R-:W-:Y:S01]  /*5530*/  BPT.TRAP 0x1 ;  /* 0x000000040000795c */ /* 0x000fe20000300000 */
.L_x_34:
[----:B-----5:R4:W-:Y:S01]  /*5540*/  STL [R1+0x94], R2 ;  /* 0x0000940201007387 */ /* 0x0209e20000100800 */
[----:B------:R-:W1:Y:S01]  /*5550*/  LDC R29, c[0x0][0x288] ;  /* 0x0000a200ff1d7b82 */ /* 0x000e620000000800 */
[----:B------:R-:W-:Y:S02]  /*5560*/  UIADD3 UR9, UR12, UR5, URZ ;  /* 0x000000050c097290 */ /* 0x000fe4000fffe03f */
[----:B------:R-:W-:Y:S01]  /*5570*/  USHF.R.S32.HI UR10, URZ, 0x1f, UR22 ;  /* 0x0000001f3f0a7899 */ /* 0x000fe20008011416 */
[----:B------:R-:W-:Y:S01]  /*5580*/  ULDC.64 UR6, c[0x0][0x5d0] ;  /* 0x0001740000067ab9 */ /* 0x000fe20000000a00 */
[----:B------:R-:W-:Y:S01]  /*5590*/  ULDC UR11, c[0x0][0x284] ;  /* 0x0000a100000b7ab9 */ /* 0x000fe20000000800 */
[----:B----4-:R-:W4:Y:S04]  /*55a0*/  LDL.LU R2, [R1+0x88] ;  /* 0x0000880001027983 */ /* 0x010f280000300800 */
[----:B------:R2:W-:Y:S04]  /*55b0*/  STL [R1+0x90], R0 ;  /* 0x0000900001007387 */ /* 0x0005e80000100800 */
[----:B0-----:R-:W3:Y:S01]  /*55c0*/  LDL.LU R227, [R1+0x8c] ;  /* 0x00008c0001e37983 */ /* 0x001ee20000300800 */
[----:B--2---:R-:W0:Y:S02]  /*55d0*/  S2R R0, SR_TID.X ;  /* 0x0000000000007919 */ /* 0x004e240000002100 */
[----:B0-----:R-:W-:-:S02]  /*55e0*/  SHF.R.U32.HI R24, RZ, 0x2, R0 ;  /* 0x00000002ff187819 */ /* 0x001fc40000011600 */
[----:B------:R-:W-:Y:S02]  /*55f0*/  LOP3.LUT R26, R0, 0x60, RZ, 0xc0, !PT ;  /* 0x00000060001a7812 */ /* 0x000fe400078ec0ff */
[----:B------:R-:W-:Y:S02]  /*5600*/  SHF.R.U32.HI R27, RZ, 0x7, R0 ;  /* 0x00000007ff1b7819 */ /* 0x000fe40000011600 */
[----:B------:R-:W-:Y:S02]  /*5610*/  LOP3.LUT R25, R24, 0x7, RZ, 0xc0, !PT ;  /* 0x0000000718197812 */ /* 0x000fe400078ec0ff */
[----:B------:R-:W-:Y:S02]  /*5620*/  SHF.R.U32.HI R28, RZ, 0x1, R26 ;  /* 0x00000001ff1c7819 */ /* 0x000fe4000001161a */
[----:B------:R-:W-:Y:S02]  /*5630*/  LOP3.LUT R24, R27, 0x1, RZ, 0xc0, !PT ;  /* 0x000000011b187812 */ /* 0x000fe400078ec0ff */
[----:B------:R-:W-:Y:S01]  /*5640*/  IADD3 R27, RZ, -R28, -R25 ;  /* 0x8000001cff1b7210 */ /* 0x000fe20007ffe819 */
[----:B------:R-:W-:-:S02]  /*5650*/  IMAD.SHL.U32 R32, R0, 0x2, RZ ;  /* 0x0000000200207824 */ /* 0x000fc400078e00ff */
[C---:B------:R-:W-:Y:S02]  /*5660*/  IMAD.SHL.U32 R26, R24.reuse, 0x40, RZ ;  /* 0x00000040181a7824 */ /* 0x040fe400078e00ff */
[----:B------:R-:W-:Y:S01]  /*5670*/  IMAD R42, R24, -0x40, R27 ;  /* 0xffffffc0182a7824 */ /* 0x000fe200078e021b */
[----:B------:R-:W-:Y:S01]  /*5680*/  LOP3.LUT R24, R0, 0x3, RZ, 0xc0, !PT ;  /* 0x0000000300187812 */ /* 0x000fe200078ec0ff */
[----:B----4-:R-:W-:Y:S02]  /*5690*/  IMAD.SHL.U32 R41, R2, 0x80, RZ ;  /* 0x0000008002297824 */ /* 0x010fe400078e00ff */
[----:B------:R0:W5:Y:S04]  /*56a0*/  LDL.LU R2, [R1+0x94] ;  /* 0x0000940001027983 */ /* 0x0001680000300800 */
[----:B------:R0:W5:Y:S01]  /*56b0*/  LDL.LU R0, [R1+0x90] ;  /* 0x0000900001007983 */ /* 0x0001620000300800 */
[----:B------:R-:W-:Y:S01]  /*56c0*/  LOP3.LUT R43, R26, 0x40, R25, 0xe2, !PT ;  /* 0x000000401a2b7812 */ /* 0x000fe200078ee219 */
[----:B---3--:R-:W-:Y:S01]  /*56d0*/  IMAD.SHL.U32 R25, R227, 0x100, RZ ;  /* 0x00000100e3197824 */ /* 0x008fe200078e00ff */
[----:B------:R-:W-:Y:S01]  /*56e0*/  UISETP.GT.U32.AND UP0, UPT, UR9, 0x11, UPT ;  /* 0x000000110900788c */ /* 0x000fe2000bf04070 */
[C---:B-1----:R-:W-:Y:S01]  /*56f0*/  ISETP.GE.AND P0, PT, R41.reuse, R29, PT ;  /* 0x0000001d2900720c */ /* 0x042fe20003f06270 */
[----:B------:R-:W-:Y:S01]  /*5700*/  UIMAD UR5, UR10, UR6, URZ ;  /* 0x000000060a0572a4 */ /* 0x000fe2000f8e023f */
[----:B------:R-:W-:Y:S01]  /*5710*/  LOP3.LUT R32, R41, 0x6, R32, 0xf8, !PT ;  /* 0x0000000629207812 */ /* 0x000fe200078ef820 */
[----:B------:R-:W-:Y:S01]  /*5720*/  UISETP.LT.U32.AND UP0, UPT, UR12, 0x12, UP0 ;  /* 0x000000120c00788c */ /* 0x000fe20008701070 */
[----:B------:R-:W-:Y:S01]  /*5730*/  ISETP.GE.OR P0, PT, R25, UR11, P0 ;  /* 0x0000000b19007c0c */ /* 0x000fe20008706670 */
[----:B------:R-:W-:Y:S01]  /*5740*/  UISETP.GE.U32.AND UP1, UPT, UR12, 0x12, UPT ;  /* 0x000000120c00788c */ /* 0x000fe2000bf26070 */
[----:B------:R-:W-:Y:S01]  /*5750*/  IMAD.U32 R27, RZ, RZ, UR6 ;  /* 0x00000006ff1b7e24 */ /* 0x000fe2000f8e00ff */
[----:B------:R-:W-:Y:S01]  /*5760*/  UIMAD UR8, UR22, UR7, UR5 ;  /* 0x00000007160872a4 */ /* 0x000fe2000f8e0205 */
[----:B------:R-:W-:Y:S01]  /*5770*/  SHF.R.S32.HI R33, RZ, 0x1f, R32 ;  /* 0x0000001fff217819 */ /* 0x000fe20000011420 */
[----:B------:R-:W-:-:S02]  /*5780*/  UIMAD.WIDE.U32 UR6, UR9, 0x38e38e39, URZ ;  /* 0x38e38e39090678a5 */ /* 0x000fc4000f8e003f */
[----:B------:R-:W-:Y:S02]  /*5790*/  USEL UR5, URZ, 0x1, !UP0 ;  /* 0x000000013f057887 */ /* 0x000fe4000c000000 */
[----:B------:R-:W-:Y:S01]  /*57a0*/  USHF.R.U32.HI UR6, URZ, 0x2, UR7 ;  /* 0x000000023f067899 */ /* 0x000fe20008011607 */
[----:B------:R-:W-:Y:S01]  /*57b0*/  IMAD.WIDE.U32 R26, R27, UR22, R32 ;  /* 0x000000161b1a7c25 */ /* 0x000fe2000f8e0020 */
[----:B------:R-:W-:Y:S01]  /*57c0*/  ULOP3.LUT UR4, UR4, UR5, URZ, 0x3c, !UPT ;  /* 0x0000000504047292 */ /* 0x000fe2000f8e3c3f */
[----:B------:R-:W-:Y:S02]  /*57d0*/  IADD3 R42, -R25, UR11, R42 ;  /* 0x0000000b192a7c10 */ /* 0x000fe4000fffe12a */
[----:B------:R-:W-:Y:S01]  /*57e0*/  IMAD.WIDE R38, R227, 0x100, RZ ;  /* 0x00000100e3267825 */ /* 0x000fe200078e02ff */
[----:B------:R-:W-:Y:S02]  /*57f0*/  UIMAD UR5, UR6, -0x12, UR9 ;  /* 0xffffffee060578a4 */ /* 0x000fe4000f8e0209 */
[----:B------:R-:W-:Y:S01]  /*5800*/  @UP1 ULOP3.LUT UR4, UR4, 0x1, UR6, 0x78, !UPT ;  /* 0x0000000104041892 */ /* 0x000fe2000f8e7806 */
[----:B------:R-:W-:-:S02]  /*5810*/  IMAD R24, R24, -0x2, R29 ;  /* 0xfffffffe18187824 */ /* 0x000fc400078e021d */
[----:B------:R-:W-:Y:S01]  /*5820*/  VIADD R27, R27, UR8 ;  /* 0x000000081b1b7c36 */ /* 0x000fe20008000000 */
[----:B------:R-:W-:Y:S01]  /*5830*/  LOP3.LUT R43, R38, R43, R28, 0xfe, !PT ;  /* 0x0000002b262b7212 */ /* 0x000fe200078efe1c */
[----:B------:R-:W-:Y:S02]  /*5840*/  IMAD.IADD R41, R24, 0x1, -R41 ;  /* 0x0000000118297824 */ /* 0x000fe400078e0a29 */
[----:B------:R-:W-:Y:S01]  /*5850*/  IMAD.MOV.U32 R40, RZ, RZ, -0x1 ;  /* 0xffffffffff287424 */ /* 0x000fe200078e00ff */
[----:B0-----:R-:W-:Y:S06]  /*5860*/  @P0 BRA `(.L_x_38) ;  /* 0x0000008c00fc0947 */ /* 0x001fec0003800000 */
[----:B------:R-:W0:Y:S01]  /*5870*/  LDC.64 R28, c[0x0][0x5c8] ;  /* 0x00017200ff1c7b82 */ /* 0x000e220000000a00 */
[----:B------:R-:W-:Y:S01]  /*5880*/  ULDC.64 UR6, c[0x0][0x5c0] ;  /* 0x0001700000067ab9 */ /* 0x000fe20000000a00 */
[----:B------:R-:W-:Y:S01]  /*5890*/  BSSY B0, `(.L_x_38) ;  /* 0x00008fc000007945 */ /* 0x000fe20003800000 */
[-C--:B0-----:R-:W-:Y:S01]  /*58a0*/  IMAD R24, R39, R28.reuse, RZ ;  /* 0x0000001c27187224 */ /* 0x081fe200078e02ff */
[----:B------:R-:W-:Y:S01]  /*58b0*/  SHF.L.U64.HI R34, R28, 0x3, R29 ;  /* 0x000000031c227819 */ /* 0x000fe2000001021d */
[----:B------:R-:W-:-:S04]  /*58c0*/  IMAD.WIDE.U32 R26, R43, R28, R26 ;  /* 0x0000001c2b1a7225 */ /* 0x000fc800078e001a */
[----:B------:R-:W-:Y:S01]  /*58d0*/  IMAD R25, R43, R29, R24 ;  /* 0x0000001d2b197224 */ /* 0x000fe200078e0218 */
[----:B------:R-:W-:Y:S01]  /*58e0*/  IADD3 R24, P3, R26, UR6, RZ ;  /* 0x000000061a187c10 */ /* 0x000fe2000ff7e0ff */
[C---:B------:R-:W-:Y:S01]  /*58f0*/  IMAD.SHL.U32 R35, R28.reuse, 0x8, RZ ;  /* 0x000000081c237824 */ /* 0x040fe200078e00ff */
[----:B------:R-:W-:Y:S01]  /*5900*/  LEA R30, P2, R28, R26, 0x7 ;  /* 0x0000001a1c1e7211 */ /* 0x000fe200078438ff */
[----:B------:R-:W-:-:S03]  /*5910*/  IMAD.IADD R27, R27, 0x1, R25 ;  /* 0x000000011b1b7824 */ /* 0x000fc600078e0219 */
[----:B------:R-:W-:Y:S02]  /*5920*/  IADD3 R26, P1, P0, R26, UR6, R35 ;  /* 0x000000061a1a7c10 */ /* 0x000fe4000f83e023 */
[----:B------:R-:W-:Y:S02]  /*5930*/  IADD3.X R25, R27, UR7, RZ, P3, !PT ;  /* 0x000000071b197c10 */ /* 0x000fe40009ffe4ff */
[----:B------:R-:W-:Y:S02]  /*5940*/  FSETP.NEU.AND P3, PT, RZ, UR21, PT ;  /* 0x00000015ff007c0b */ /* 0x000fe4000bf6d000 */
[----:B------:R-:W-:Y:S02]  /*5950*/  LEA.HI.X R31, R28, R27, R29, 0x7, P2 ;  /* 0x0000001b1c1f7211 */ /* 0x000fe400010f3c1d */
[C---:B------:R-:W-:Y:S02]  /*5960*/  IADD3 R28, P2, R30.reuse, UR6, RZ ;  /* 0x000000061e1c7c10 */ /* 0x040fe4000ff5e0ff */
[----:B------:R-:W-:-:S02]  /*5970*/  IADD3 R30, P5, P6, R30, UR6, R35 ;  /* 0x000000061e1e7c10 */ /* 0x000fc4000febe023 */
[----:B------:R-:W-:Y:S02]  /*5980*/  IADD3.X R29, R31, UR7, RZ, P2, !PT ;  /* 0x000000071f1d7c10 */ /* 0x000fe400097fe4ff */
[--C-:B------:R-:W-:Y:S02]  /*5990*/  IADD3.X R27, R27, UR7, R34.reuse, P1, P0 ;  /* 0x000000071b1b7c10 */ /* 0x100fe40008fe0422 */
[----:B------:R-:W-:Y:S01]  /*59a0*/  IADD3.X R31, R31, UR7, R34, P5, P6 ;  /* 0x000000071f1f7c10 */ /* 0x000fe2000afec422 */
[----:B------:R-:W-:Y:S06]  /*59b0*/  @!P3 BRA `(.L_x_39) ;  /* 0x0000006c001cb947 */ /* 0x000fec0003800000 */
[----:B------:R-:W-:Y:S01]  /*59c0*/  ULDC.64 UR8, c[0x0][0x5b8] ;  /* 0x00016e0000087ab9 */ /* 0x000fe20000000a00 */
[----:B------:R-:W-:Y:S01]  /*59d0*/  ISETP.GE.AND P0, PT, R42, 0x1, PT ;  /* 0x000000012a00780c */ /* 0x000fe20003f06270 */
[----:B------:R-:W-:Y:S02]  /*59e0*/  UIMAD UR6, UR10, UR8, URZ ;  /* 0x000000080a0672a4 */ /* 0x000fe4000f8e023f */
[----:B------:R-:W-:Y:S01]  /*59f0*/  IMAD.U32 R35, RZ, RZ, UR8 ;  /* 0x00000008ff237e24 */ /* 0x000fe2000f8e00ff */
[----:B------:R-:W-:Y:S01]  /*5a00*/  BSSY B1, `(.L_x_40) ;  /* 0x0000010000017945 */ /* 0x000fe20003800000 */
[----:B------:R-:W-:Y:S01]  /*5a10*/  ISETP.LT.OR P3, PT, R41, 0x1, !P0 ;  /* 0x000000012900780c */ /* 0x000fe20004761670 */
[----:B------:R-:W-:Y:S02]  /*5a20*/  UIMAD UR6, UR22, UR9, UR6 ;  /* 0x00000009160672a4 */ /* 0x000fe4000f8e0206 */
[----:B------:R-:W-:Y:S01]  /*5a30*/  IMAD.WIDE.U32 R32, R35, UR22, R32 ;  /* 0x0000001623207c25 */ /* 0x000fe2000f8e0020 */
[----:B------:R-:W-:-:S03]  /*5a40*/  ULDC.64 UR8, c[0x0][0x5a8] ;  /* 0x00016a0000087ab9 */ /* 0x000fc60000000a00 */
[----:B------:R-:W-:Y:S02]  /*5a50*/  IMAD.MOV.U32 R36, RZ, RZ, R32 ;  /* 0x000000ffff247224 */ /* 0x000fe400078e0020 */
[----:B------:R-:W-:Y:S01]  /*5a60*/  VIADD R37, R33, UR6 ;  /* 0x0000000621257c36 */ /* 0x000fe20008000000 */
[----:B------:R-:W-:Y:S02]  /*5a70*/  ULDC.64 UR6, c[0x0][0x5b0] ;  /* 0x00016c0000067ab9 */ /* 0x000fe40000000a00 */
[----:B------:R-:W-:Y:S02]  /*5a80*/  IMAD R34, R39, UR6, RZ ;  /* 0x0000000627227c24 */ /* 0x000fe4000f8e02ff */
[----:B------:R-:W-:-:S04]  /*5a90*/  IMAD.WIDE.U32 R32, R43, UR6, R36 ;  /* 0x000000062b207c25 */ /* 0x000fc8000f8e0024 */
[--C-:B------:R-:W-:Y:S01]  /*5aa0*/  IMAD R35, R43, UR7, R34.reuse ;  /* 0x000000072b237c24 */ /* 0x100fe2000f8e0222 */
[----:B------:R-:W-:Y:S02]  /*5ab0*/  IADD3 R32, P1, R32, UR8, RZ ;  /* 0x0000000820207c10 */ /* 0x000fe4000ff3e0ff */
[----:B------:R-:W-:Y:S02]  /*5ac0*/  PRMT R34, RZ, 0x7610, R34 ;  /* 0x00007610ff227816 */ /* 0x000fe40000000022 */
[----:B------:R-:W-:Y:S01]  /*5ad0*/  IADD3.X R33, R33, UR9, R35, P1, !PT ;  /* 0x0000000921217c10 */ /* 0x000fe20008ffe423 */
[----:B------:R-:W-:Y:S08]  /*5ae0*/  @P3 BRA `(.L_x_41) ;  /* 0x0000000000043947 */ /* 0x000ff00003800000 */
[----:B------:R0:W5:Y:S02]  /*5af0*/  LDG.E.U8 R34, desc[UR16][R32.64] ;  /* 0x0000001020227981 */ /* 0x000164000c1e1100 */
.L_x_41:
[----:B------:R-:W-:Y:S05]  /*5b00*/  BSYNC B1 ;  /* 0x0000000000017941 */ /* 0x000fea0003800000 */
.L_x_40:
[----:B-----5:R-:W-:Y:S01]  /*5b10*/  LOP3.LUT R34, R34, 0xff, RZ, 0xc0, !PT ;  /* 0x000000ff22227812 */ /* 0x020fe200078ec0ff */
[----:B------:R-:W-:Y:S01]  /*5b20*/  BSSY B1, `(.L_x_42) ;  /* 0x000000b000017945 */ /* 0x000fe20003800000 */
[----:B------:R-:W-:Y:S02]  /*5b30*/  ISETP.LT.OR P2, PT, R41, 0x2, !P0 ;  /* 0x000000022900780c */ /* 0x000fe40004741670 */
[----:B------:R-:W-:-:S05]  /*5b40*/  F2FP.F16.E5M2.UNPACK_B R34, R34 ;  /* 0x00000022ff22723e */ /* 0x000fca00020004ff */
[----:B------:R-:W-:-:S05]  /*5b50*/  HADD2.F32 R34, -RZ, R34.H0_H0 ;  /* 0x20000022ff227230 */ /* 0x000fca0000004100 */
[----:B------:R-:W-:Y:S01]  /*5b60*/  FMUL R35, R34, UR21 ;  /* 0x0000001522237c20 */ /* 0x000fe20008400000 */
[----:B------:R-:W-:-:S03]  /*5b70*/  PRMT R34, RZ, 0x7610, R34 ;  /* 0x00007610ff227816 */ /* 0x000fc60000000022 */
[----:B------:R-:W-:-:S05]  /*5b80*/  FFMA R35, R226, UR20, R35 ;  /* 0x00000014e2237c23 */ /* 0x000fca0008000023 */
[----:B------:R-:W-:-:S05]  /*5b90*/  F2FP.SATFINITE.E5M2.F32.PACK_AB_MERGE_C R35, RZ, R35, RZ ;  /* 0x00000023ff23723e */ /* 0x000fca00048060ff */
[----:B------:R1:W-:Y:S01]  /*5ba0*/  @!P3 STG.E.U8 desc[UR16][R24.64], R35 ;  /* 0x000000231800b986 */ /* 0x0003e2000c101110 */
[----:B------:R-:W-:Y:S05]  /*5bb0*/  @P2 BRA `(.L_x_43) ;  /* 0x0000000000042947 */ /* 0x000fea0003800000 */
[----:B------:R2:W5:Y:S02]  /*5bc0*/  LDG.E.U8 R34, desc[UR16][R32.64+0x1] ;  /* 0x0000011020227981 */ /* 0x000564000c1e1100 */
.L_x_43:
[----:B------:R-:W-:Y:S05]  /*5bd0*/  BSYNC B1 ;  /* 0x0000000000017941 */ /* 0x000fea0003800000 */
.L_x_42:
[----:B-----5:R-:W-:Y:S01]  /*5be0*/  LOP3.LUT R34, R34, 0xff, RZ, 0xc0, !PT ;  /* 0x000000ff22227812 */ /* 0x020fe200078ec0ff */
[----:B------:R-:W-:Y:S01]  /*5bf0*/  BSSY B1, `(.L_x_44) ;  /* 0x0000013000017945 */ /* 0x000fe20003800000 */
[----:B------:R-:W-:Y:S02]  /*5c00*/  IADD3 R45, P1, R43, 0x8, RZ ;  /* 0x000000082b2d7810 */ /* 0x000fe40007f3e0ff */
[----:B------:R-:W-:-:S03]  /*5c10*/  F2FP.F16.E5M2.UNPACK_B R34, R34 ;  /* 0x00000022ff22723e */ /* 0x000fc600020004ff */
[----:B-1----:R-:W-:Y:S01]  /*5c20*/  IMAD.X R35, RZ, RZ, R39, P1 ;  /* 0x000000ffff237224 */ /* 0x002fe200008e0627 */
[----:B------:R-:W-:Y:S01]  /*5c30*/  ISETP.GE.AND P1, PT, R42, 0x9, PT ;  /* 0x000000092a00780c */ /* 0x000fe20003f26270 */
[----:B------:R-:W-:Y:S02]  /*5c40*/  HADD2.F32 R34, -RZ, R34.H0_H0 ;  /* 0x20000022ff227230 */ /* 0x000fe40000004100 */
[----:B------:R-:W-:Y:S01]  /*5c50*/  IMAD R46, R35, UR6, RZ ;  /* 0x00000006232e7c24 */ /* 0x000fe2000f8e02ff */
[----:B------:R-:W-:Y:S02]  /*5c60*/  ISETP.LT.OR P5, PT, R41, 0x1, !P1 ;  /* 0x000000012900780c */ /* 0x000fe40004fa1670 */
[----:B------:R-:W-:Y:S01]  /*5c70*/  FMUL R44, R34, UR21 ;  /* 0x00000015222c7c20 */ /* 0x000fe20008400000 */
[----:B------:R-:W-:-:S04]  /*5c80*/  IMAD.WIDE.U32 R34, R45, UR6, R36 ;  /* 0x000000062d227c25 */ /* 0x000fc8000f8e0024 */
[----:B------:R-:W-:Y:S01]  /*5c90*/  FFMA R44, R225, UR20, R44 ;  /* 0x00000014e12c7c23 */ /* 0x000fe2000800002c */
[----:B------:R-:W-:Y:S01]  /*5ca0*/  IMAD R45, R45, UR7, R46 ;  /* 0x000000072d2d7c24 */ /* 0x000fe2000f8e022e */
[----:B------:R-:W-:-:S03]  /*5cb0*/  IADD3 R34, P3, R34, UR8, RZ ;  /* 0x0000000822227c10 */ /* 0x000fc6000ff7e0ff */
[----:B------:R-:W-:Y:S02]  /*5cc0*/  F2FP.SATFINITE.E5M2.F32.PACK_AB_MERGE_C R47, RZ, R44, RZ ;  /* 0x0000002cff2f723e */ /* 0x000fe400048060ff */
[----:B------:R-:W-:Y:S02]  /*5cd0*/  IADD3.X R35, R35, UR9, R45, P3, !PT ;  /* 0x0000000923237c10 */ /* 0x000fe40009ffe42d */
[----:B------:R-:W-:Y:S01]  /*5ce0*/  PRMT R44, RZ, 0x7610, R44 ;  /* 0x00007610ff2c7816 */ /* 0x000fe2000000002c */
[----:B------:R1:W-:Y:S01]  /*5cf0*/  @!P2 STG.E.U8 desc[UR16][R24.64+0x1], R47 ;  /* 0x0000012f1800a986 */ /* 0x0003e2000c101110 */
[----:B------:R-:W-:Y:S05]  /*5d00*/  @P5 BRA `(.L_x_45) ;  /* 0x0000000000045947 */ /* 0x000fea0003800000 */
[----:B------:R3:W5:Y:S02]  /*5d10*/  LDG.E.U8 R44, desc[UR16][R34.64] ;  /* 0x00000010222c7981 */ /* 0x000764000c1e1100 */
.L_x_45:
[----:B------:R-:W-:Y:S05]  /*5d20*/  BSYNC B1 ;  /* 0x0000000000017941 */ /* 0x000fea0003800000 */
.L_x_44:
        /* <DEDUP_REMOVED lines=12> */
.L_x_47:
[----:B------:R-:W-:Y:S05]  /*5df0*/  BSYNC B1 ;  /* 0x0000000000017941 */ /* 0x000fea0003800000 */
.L_x_46:
[----:B-----5:R-:W-:Y:S01]  /*5e00*/  LOP3.LUT R44, R44, 0xff, RZ, 0xc0, !PT ;  /* 0x000000ff2c2c7812 */ /* 0x020fe200078ec0ff */
[----:B------:R-:W-:Y:S01]  /*5e10*/  BSSY B1, `(.L_x_48) ;  /* 0x000000b000017945 */ /* 0x000fe20003800000 */
[----:B------:R-:W-:Y:S02]  /*5e20*/  ISETP.LT.OR P3, PT, R41, 0x9, !P0 ;  /* 0x000000092900780c */ /* 0x000fe40004761670 */
[----:B------:R-:W-:-:S05]  /*5e30*/  F2FP.F16.E5M2.UNPACK_B R44, R44 ;  /* 0x0000002cff2c723e */ /* 0x000fca00020004ff */
[----:B------:R-:W-:-:S05]  /*5e40*/  HADD2.F32 R44, -RZ, R44.H0_H0 ;  /* 0x2000002cff2c7230 */ /* 0x000fca0000004100 */
[----:B------:R-:W-:-:S04]  /*5e50*/  FMUL R44, R44, UR21 ;  /* 0x000000152c2c7c20 */ /* 0x000fc80008400000 */
[----:B------:R-:W-:-:S05]  /*5e60*/  FFMA R44, R223, UR20, R44 ;  /* 0x00000014df2c7c23 */ /* 0x000fca000800002c */
[----:B----4-:R-:W-:Y:S02]  /*5e70*/  F2FP.SATFINITE.E5M2.F32.PACK_AB_MERGE_C R45, RZ, R44, RZ ;  /* 0x0000002cff2d723e */ /* 0x010fe400048060ff */
[----:B------:R-:W-:-:S03]  /*5e80*/  PRMT R44, RZ, 0x7610, R44 ;  /* 0x00007610ff2c7816 */ /* 0x000fc6000000002c */
[----:B------:R4:W-:Y:S01]  /*5e90*/  @!P2 STG.E.U8 desc[UR16][R26.64+0x1], R45 ;  /* 0x0000012d1a00a986 */ /* 0x0009e2000c101110 */
[----:B------:R-:W-:Y:S05]  /*5ea0*/  @P3 BRA `(.L_x_49) ;  /* 0x0000000000043947 */ /* 0x000fea0003800000 */
[----:B------:R0:W5:Y:S02]  /*5eb0*/  LDG.E.U8 R44, desc[UR16][R32.64+0x8] ;  /* 0x00000810202c7981 */ /* 0x000164000c1e1100 */
.L_x_49:
[----:B------:R-:W-:Y:S05]  /*5ec0*/  BSYNC B1 ;  /* 0x0000000000017941 */ /* 0x000fea0003800000 */
.L_x_48:
[----:B-----5:R-:W-:Y:S01]  /*5ed0*/  LOP3.LUT R44, R44, 0xff, RZ, 0xc0, !PT ;  /* 0x000000ff2c2c7812 */ /* 0x020fe200078ec0ff */
[----:B------:R-:W-:Y:S01]  /*5ee0*/  BSSY B1, `(.L_x_50) ;  /* 0x000000b000017945 */ /* 0x000fe20003800000 */
[----:B------:R-:W-:Y:S02]  /*5ef0*/  ISETP.LT.OR P2, PT, R41, 0xa, !P0 ;  /* 0x0000000a2900780c */ /* 0x000fe40004741670 */
[----:B------:R-:W-:-:S05]  /*5f00*/  F2FP.F16.E5M2.UNPACK_B R44, R44 ;  /* 0x0000002cff2c723e */ /* 0x000fca00020004ff */
[----:B------:R-:W-:-:S05]  /*5f10*/  HADD2.F32 R44, -RZ, R44.H0_H0 ;  /* 0x2000002cff2c7230 */ /* 0x000fca0000004100 */
[----:B----4-:R-:W-:Y:S01]  /*5f20*/  FMUL R45, R44, UR21 ;  /* 0x000000152c2d7c20 */ /* 0x010fe20008400000 */
[----:B------:R-:W-:-:S03]  /*5f30*/  PRMT R44, RZ, 0x7610, R44 ;  /* 0x00007610ff2c7816 */ /* 0x000fc6000000002c */
[----:B------:R-:W-:-:S05]  /*5f40*/  FFMA R45, R222, UR20, R45 ;  /* 0x00000014de2d7c23 */ /* 0x000fca000800002d */
[----:B------:R-:W-:-:S05]  /*5f50*/  F2FP.SATFINITE.E5M2.F32.PACK_AB_MERGE_C R45, RZ, R45, RZ ;  /* 0x0000002dff2d723e */ /* 0x000fca00048060ff */
[----:B------:R4:W-:Y:S01]  /*5f60*/  @!P3 STG.E.U8 desc[UR16][R24.64+0x8], R45 ;  /* 0x0000082d1800b986 */ /* 0x0009e2000c101110 */
[----:B------:R-:W-:Y:S05]  /*5f70*/  @P2 BRA `(.L_x_51) ;  /* 0x0000000000042947 */ /* 0x000fea0003800000 */
[----:B------:R0:W5:Y:S02]  /*5f80*/  LDG.E.U8 R44, desc[UR16][R32.64+0x9] ;  /* 0x00000910202c7981 */ /* 0x000164000c1e1100 */
.L_x_51:
[----:B------:R-:W-:Y:S05]  /*5f90*/  BSYNC B1 ;  /* 0x0000000000017941 */ /* 0x000fea0003800000 */
.L_x_50:
        /* <DEDUP_REMOVED lines=12> */
.L_x_53:
[----:B------:R-:W-:Y:S05]  /*6060*/  BSYNC B1 ;  /* 0x0000000000017941 */ /* 0x000fea0003800000 */
.L_x_52:
        /* <DEDUP_REMOVED lines=12> */
.L_x_55:
[----:B------:R-:W-:Y:S05]  /*6130*/  BSYNC B1 ;  /* 0x0000000000017941 */ /* 0x000fea0003800000 */
.L_x_54:
        /* <DEDUP_REMOVED lines=12> */
.L_x_57:
[----:B------:R-:W-:Y:S05]  /*6200*/  BSYNC B1 ;  /* 0x0000000000017941 */ /* 0x000fea0003800000 */
.L_x_56:
        /* <DEDUP_REMOVED lines=12> */
.L_x_59:
[----:B------:R-:W-:Y:S05]  /*62d0*/  BSYNC B1 ;  /* 0x0000000000017941 */ /* 0x000fea0003800000 */
.L_x_58:
        /* <DEDUP_REMOVED lines=12> */
.L_x_61:
[----:B------:R-:W-:Y:S05]  /*63a0*/  BSYNC B1 ;  /* 0x0000000000017941 */ /* 0x000fea0003800000 */
.L_x_60:
        /* <DEDUP_REMOVED lines=12> */
.L_x_63:
[----:B------:R-:W-:Y:S05]  /*6470*/  BSYNC B1 ;  /* 0x0000000000017941 */ /* 0x000fea0003800000 */
.L_x_62:
        /* <DEDUP_REMOVED lines=12> */
.L_x_65:
[----:B------:R-:W-:Y:S05]  /*6540*/  BSYNC B1 ;  /* 0x0000000000017941 */ /* 0x000fea0003800000 */
.L_x_64:
        /* <DEDUP_REMOVED lines=12> */
.L_x_67:
[----:B------:R-:W-:Y:S05]  /*6610*/  BSYNC B1 ;  /* 0x0000000000017941 */ /* 0x000fea0003800000 */
.L_x_66:
        /* <DEDUP_REMOVED lines=12> */
.L_x_69:
[----:B------:R-:W-:Y:S05]  /*66e0*/  BSYNC B1 ;  /* 0x0000000000017941 */ /* 0x000fea0003800000 */
.L_x_68:
        /* <DEDUP_REMOVED lines=12> */
.L_x_71:
[----:B------:R-:W-:Y:S05]  /*67b0*/  BSYNC B1 ;  /* 0x0000000000017941 */ /* 0x000fea0003800000 */
.L_x_70:
        /* <DEDUP_REMOVED lines=12> */
.L_x_73:
[----:B------:R-:W-:Y:S05]  /*6880*/  BSYNC B1 ;  /* 0x0000000000017941 */ /* 0x000fea0003800000 */
.L_x_72:
        /* <DEDUP_REMOVED lines=12> */
.L_x_75:
[----:B------:R-:W-:Y:S05]  /*6950*/  BSYNC B1 ;  /* 0x0000000000017941 */ /* 0x000fea0003800000 */
.L_x_74:
        /* <DEDUP_REMOVED lines=12> */
.L_x_77:
[----:B------:R-:W-:Y:S05]  /*6a20*/  BSYNC B1 ;  /* 0x0000000000017941 */ /* 0x000fea0003800000 */
.L_x_76:
        /* <DEDUP_REMOVED lines=12> */
.L_x_79:
[----:B------:R-:W-:Y:S05]  /*6af0*/  BSYNC B1 ;  /* 0x0000000000017941 */ /* 0x000fea0003800000 */
.L_x_78:
        /* <DEDUP_REMOVED lines=12> */
.L_x_81:
[----:B------:R-:W-:Y:S05]  /*6bc0*/  BSYNC B1 ;  /* 0x0000000000017941 */ /* 0x000fea0003800000 */
.L_x_80:
        /* <DEDUP_REMOVED lines=12> */
.L_x_83:
[----:B------:R-:W-:Y:S05]  /*6c90*/  BSYNC B1 ;  /* 0x0000000000017941 */ /* 0x000fea0003800000 */
.L_x_82:
        /* <DEDUP_REMOVED lines=12> */
.L_x_85:
[----:B------:R-:W-:Y:S05]  /*6d60*/  BSYNC B1 ;  /* 0x0000000000017941 */ /* 0x000fea0003800000 */
.L_x_84:
        /* <DEDUP_REMOVED lines=12> */
.L_x_87:
[----:B------:R-:W-:Y:S05]  /*6e30*/  BSYNC B1 ;  /* 0x0000000000017941 */ /* 0x000fea0003800000 */
.L_x_86:
        /* <DEDUP_REMOVED lines=12> */
.L_x_89:
[----:B------:R-:W-:Y:S05]  /*6f00*/  BSYNC B1 ;  /* 0x0000000000017941 */ /* 0x000fea0003800000 */
.L_x_88:
        /* <DEDUP_REMOVED lines=12> */
.L_x_91:
[----:B------:R-:W-:Y:S05]  /*6fd0*/  BSYNC B1 ;  /* 0x0000000000017941 */ /* 0x000fea0003800000 */
.L_x_90:
        /* <DEDUP_REMOVED lines=12> */
.L_x_93:
[----:B------:R-:W-:Y:S05]  /*70a0*/  BSYNC B1 ;  /* 0x0000000000017941 */ /* 0x000fea0003800000 */
.L_x_92:
        /* <DEDUP_REMOVED lines=12> */
.L_x_95:
[----:B------:R-:W-:Y:S05]  /*7170*/  BSYNC B1 ;  /* 0x0000000000017941 */ /* 0x000fea0003800000 */
.L_x_94:
        /* <DEDUP_REMOVED lines=12> */
.L_x_97:
[----:B------:R-:W-:Y:S05]  /*7240*/  BSYNC B1 ;  /* 0x0000000000017941 */ /* 0x000fea0003800000 */
.L_x_96:
        /* <DEDUP_REMOVED lines=12> */
.L_x_99:
[----:B------:R-:W-:Y:S05]  /*7310*/  BSYNC B1 ;  /* 0x0000000000017941 */ /* 0x000fea0003800000 */
.L_x_98:
        /* <DEDUP_REMOVED lines=12> */
.L_x_101:
[----:B------:R-:W-:Y:S05]  /*73e0*/  BSYNC B1 ;  /* 0x0000000000017941 */ /* 0x000fea0003800000 */
.L_x_100:
        /* <DEDUP_REMOVED lines=12> */
.L_x_103:
[----:B------:R-:W-:Y:S05]  /*74b0*/  BSYNC B1 ;  /* 0x0000000000017941 */ /* 0x000fea0003800000 */
.L_x_102:
        /* <DEDUP_REMOVED lines=12> */
.L_x_105:
[----:B------:R-:W-:Y:S05]  /*7580*/  BSYNC B1 ;  /* 0x0000000000017941 */ /* 0x000fea0003800000 */
.L_x_104:
        /* <DEDUP_REMOVED lines=12> */
.L_x_107:
[----:B------:R-:W-:Y:S05]  /*7650*/  BSYNC B1 ;  /* 0x0000000000017941 */ /* 0x000fea0003800000 */
.L_x_106:
        /* <DEDUP_REMOVED lines=12> */
.L_x_109:
[----:B------:R-:W-:Y:S05]  /*7720*/  BSYNC B1 ;  /* 0x0000000000017941 */ /* 0x000fea0003800000 */
.L_x_108:
        /* <DEDUP_REMOVED lines=12> */
.L_x_111:
[----:B------:R-:W-:Y:S05]  /*77f0*/  BSYNC B1 ;  /* 0x0000000000017941 */ /* 0x000fea0003800000 */
.L_x_110:
        /* <DEDUP_REMOVED lines=12> */
.L_x_113:
[----:B------:R-:W-:Y:S05]  /*78c0*/  BSYNC B1 ;  /* 0x0000000000017941 */ /* 0x000fea0003800000 */
.L_x_112:
        /* <DEDUP_REMOVED lines=12> */
.L_x_115:
[----:B------:R-:W-:Y:S05]  /*7990*/  BSYNC B1 ;  /* 0x0000000000017941 */ /* 0x000fea0003800000 */
.L_x_114:
        /* <DEDUP_REMOVED lines=12> */
.L_x_117:
[----:B------:R-:W-:Y:S05]  /*7a60*/  BSYNC B1 ;  /* 0x0000000000017941 */ /* 0x000fea0003800000 */
.L_x_116:
        /* <DEDUP_REMOVED lines=12> */
.L_x_119:
[----:B------:R-:W-:Y:S05]  /*7b30*/  BSYNC B1 ;  /* 0x0000000000017941 */ /* 0x000fea0003800000 */
.L_x_118:
        /* <DEDUP_REMOVED lines=12> */
.L_x_121:
[----:B------:R-:W-:Y:S05]  /*7c00*/  BSYNC B1 ;  /* 0x0000000000017941 */ /* 0x000fea0003800000 */
.L_x_120:
        /* <DEDUP_REMOVED lines=12> */
.L_x_123:
[----:B------:R-:W-:Y:S05]  /*7cd0*/  BSYNC B1 ;  /* 0x0000000000017941 */ /* 0x000fea0003800000 */
.L_x_122:
        /* <DEDUP_REMOVED lines=12> */
.L_x_125:
[----:B------:R-:W-:Y:S05]  /*7da0*/  BSYNC B1 ;  /* 0x0000000000017941 */ /* 0x000fea0003800000 */
.L_x_124:
        /* <DEDUP_REMOVED lines=12> */
.L_x_127:
[----:B------:R-:W-:Y:S05]  /*7e70*/  BSYNC B1 ;  /* 0x0000000000017941 */ /* 0x000fea0003800000 */
.L_x_126:
        /* <DEDUP_REMOVED lines=12> */
.L_x_129:
[----:B------:R-:W-:Y:S05]  /*7f40*/  BSYNC B1 ;  /* 0x0000000000017941 */ /* 0x000fea0003800000 */
.L_x_128:
        /* <DEDUP_REMOVED lines=12> */
.L_x_131:
[----:B------:R-:W-:Y:S05]  /*8010*/  BSYNC B1 ;  /* 0x0000000000017941 */ /* 0x000fea0003800000 */
.L_x_130:
        /* <DEDUP_REMOVED lines=12> */
.L_x_133:
[----:B------:R-:W-:Y:S05]  /*80e0*/  BSYNC B1 ;  /* 0x0000000000017941 */ /* 0x000fea0003800000 */
.L_x_132:
        /* <DEDUP_REMOVED lines=12> */
.L_x_135:
[----:B------:R-:W-:Y:S05]  /*81b0*/  BSYNC B1 ;  /* 0x0000000000017941 */ /* 0x000fea0003800000 */
.L_x_134:
        /* <DEDUP_REMOVED lines=12> */
.L_x_137:
[----:B------:R-:W-:Y:S05]  /*8280*/  BSYNC B1 ;  /* 0x0000000000017941 */ /* 0x000fea0003800000 */
.L_x_136:
        /* <DEDUP_REMOVED lines=12> */
.L_x_139:
[----:B------:R-:W-:Y:S05]  /*8350*/  BSYNC B1 ;  /* 0x0000000000017941 */ /* 0x000fea0003800000 */
.L_x_138:
        /* <DEDUP_REMOVED lines=12> */
.L_x_141:
[----:B------:R-:W-:Y:S05]  /*8420*/  BSYNC B1 ;  /* 0x0000000000017941 */ /* 0x000fea0003800000 */
.L_x_140:
        /* <DEDUP_REMOVED lines=12> */
.L_x_143:
[----:B------:R-:W-:Y:S05]  /*84f0*/  BSYNC B1 ;  /* 0x0000000000017941 */ /* 0x000fea0003800000 */
.L_x_142:
        /* <DEDUP_REMOVED lines=12> */
.L_x_145:
[----:B------:R-:W-:Y:S05]  /*85c0*/  BSYNC B1 ;  /* 0x0000000000017941 */ /* 0x000fea0003800000 */
.L_x_144:
        /* <DEDUP_REMOVED lines=12> */
.L_x_147:
[----:B------:R-:W-:Y:S05]  /*8690*/  BSYNC B1 ;  /* 0x0000000000017941 */ /* 0x000fea0003800000 */
.L_x_146:
        /* <DEDUP_REMOVED lines=12> */
.L_x_149:
[----:B------:R-:W-:Y:S05]  /*8760*/  BSYNC B1 ;  /* 0x0000000000017941 */ /* 0x000fea0003800000 */
.L_x_148:
        /* <DEDUP_REMOVED lines=12> */
.L_x_151:
[----:B------:R-:W-:Y:S05]  /*8830*/  BSYNC B1 ;  /* 0x0000000000017941 */ /* 0x000fea0003800000 */
.L_x_150:
        /* <DEDUP_REMOVED lines=12> */
.L_x_153:
[----:B------:R-:W-:Y:S05]  /*8900*/  BSYNC B1 ;  /* 0x0000000000017941 */ /* 0x000fea0003800000 */
.L_x_152:
        /* <DEDUP_REMOVED lines=12> */
.L_x_155:
[----:B------:R-:W-:Y:S05]  /*89d0*/  BSYNC B1 ;  /* 0x0000000000017941 */ /* 0x000fea0003800000 */
.L_x_154:
        /* <DEDUP_REMOVED lines=12> */
.L_x_157:
[----:B------:R-:W-:Y:S05]  /*8aa0*/  BSYNC B1 ;  /* 0x0000000000017941 */ /* 0x000fea0003800000 */
.L_x_156:
        /* <DEDUP_REMOVED lines=12> */
.L_x_159:
[----:B------:R-:W-:Y:S05]  /*8b70*/  BSYNC B1 ;  /* 0x0000000000017941 */ /* 0x000fea0003800000 */
.L_x_158:
        /* <DEDUP_REMOVED lines=12> */
.L_x_161:
[----:B------:R-:W-:Y:S05]  /*8c40*/  BSYNC B1 ;  /* 0x0000000000017941 */ /* 0x000fea0003800000 */
.L_x_160:
        /* <DEDUP_REMOVED lines=12> */
.L_x_163:
[----:B------:R-:W-:Y:S05]  /*8d10*/  BSYNC B1 ;  /* 0x0000000000017941 */ /* 0x000fea0003800000 */
.L_x_162:
[----:B-----5:R-:W-:Y:S01]  /*8d20*/  LOP3.LUT R44, R44, 0xff, RZ, 0xc0, !PT ;  /* 0x000000ff2c2c7812 */ /* 0x020fe200078ec0ff */
[----:B------:R-:W-:Y:S01]  /*8d30*/  BSSY B1, `(.L_x_164) ;  /* 0x000000b000017945 */ /* 0x000fe20003800000 */
[----:B------:R-:W-:Y:S02]  /*8d40*/  ISETP.LT.OR P2, PT, R41, 0x79, !P1 ;  /* 0x000000792900780c */ /* 0x000fe40004f41670 */
[----:B------:R-:W-:Y:S02]  /*8d50*/  F2FP.F16.E5M2.UNPACK_B R44, R44 ;  /* 0x0000002cff2c723e */ /* 0x000fe400020004ff */
[----:B0-2---:R-:W-:-:S03]  /*8d60*/  PRMT R32, RZ, 0x7610, R32 ;  /* 0x00007610ff207816 */ /* 0x005fc60000000020 */
[----:B------:R-:W-:-:S05]  /*8d70*/  HADD2.F32 R44, -RZ, R44.H0_H0 ;  /* 0x2000002cff2c7230 */ /* 0x000fca0000004100 */
[----:B------:R-:W-:-:S04]  /*8d80*/  FMUL R44, R44, UR21 ;  /* 0x000000152c2c7c20 */ /* 0x000fc80008400000 */
[----:B------:R-:W-:-:S05]  /*8d90*/  FFMA R44, R165, UR20, R44 ;  /* 0x00000014a52c7c23 */ /* 0x000fca000800002c */
[----:B------:R-:W-:-:S05]  /*8da0*/  F2FP.SATFINITE.E5M2.F32.PACK_AB_MERGE_C R33, RZ, R44, RZ ;  /* 0x0000002cff21723e */ /* 0x000fca00048060ff */
[----:B------:R0:W-:Y:S01]  /*8db0*/  @!P0 STG.E.U8 desc[UR16][R24.64+0x79], R33 ;  /* 0x0000792118008986 */ /* 0x0001e2000c101110 */
[----:B------:R-:W-:Y:S05]  /*8dc0*/  @P2 BRA `(.L_x_165) ;  /* 0x0000000000042947 */ /* 0x000fea0003800000 */
[----:B------:R2:W5:Y:S02]  /*8dd0*/  LDG.E.U8 R32, desc[UR16][R34.64+0x78] ;  /* 0x0000781022207981 */ /* 0x000564000c1e1100 */
.L_x_165:
[----:B------:R-:W-:Y:S05]  /*8de0*/  BSYNC B1 ;  /* 0x0000000000017941 */ /* 0x000fea0003800000 */
.L_x_164:
[----:B-----5:R-:W-:Y:S01]  /*8df0*/  LOP3.LUT R32, R32, 0xff, RZ, 0xc0, !PT ;  /* 0x000000ff20207812 */ /* 0x020fe200078ec0ff */
[----:B------:R-:W-:Y:S01]  /*8e00*/  BSSY B1, `(.L_x_166) ;  /* 0x000000b000017945 */ /* 0x000fe20003800000 */
[----:B------:R-:W-:Y:S02]  /*8e10*/  ISETP.LT.OR P1, PT, R41, 0x7a, !P1 ;  /* 0x0000007a2900780c */ /* 0x000fe40004f21670 */
[----:B------:R-:W-:Y:S02]  /*8e20*/  F2FP.F16.E5M2.UNPACK_B R32, R32 ;  /* 0x00000020ff20723e */ /* 0x000fe400020004ff */
[----:B01--4-:R-:W-:-:S03]  /*8e30*/  PRMT R24, RZ, 0x7610, R24 ;  /* 0x00007610ff187816 */ /* 0x013fc60000000018 */
[----:B------:R-:W-:-:S05]  /*8e40*/  HADD2.F32 R32, -RZ, R32.H0_H0 ;  /* 0x20000020ff207230 */ /* 0x000fca0000004100 */
[----:B------:R-:W-:-:S04]  /*8e50*/  FMUL R25, R32, UR21 ;  /* 0x0000001520197c20 */ /* 0x000fc80008400000 */
[----:B------:R-:W-:-:S05]  /*8e60*/  FFMA R25, R164, UR20, R25 ;  /* 0x00000014a4197c23 */ /* 0x000fca0008000019 */
[----:B------:R-:W-:-:S05]  /*8e70*/  F2FP.SATFINITE.E5M2.F32.PACK_AB_MERGE_C R25, RZ, R25, RZ ;  /* 0x00000019ff19723e */ /* 0x000fca00048060ff */
[----:B------:R0:W-:Y:S01]  /*8e80*/  @!P2 STG.E.U8 desc[UR16][R26.64+0x78], R25 ;  /* 0x000078191a00a986 */ /* 0x0001e2000c101110 */
[----:B------:R-:W-:Y:S05]  /*8e90*/  @P1 BRA `(.L_x_167) ;  /* 0x0000000000041947 */ /* 0x000fea0003800000 */
[----:B------:R1:W5:Y:S02]  /*8ea0*/  LDG.E.U8 R24, desc[UR16][R34.64+0x79] ;  /* 0x0000791022187981 */ /* 0x000364000c1e1100 */
.L_x_167:
[----:B------:R-:W-:Y:S05]  /*8eb0*/  BSYNC B1 ;  /* 0x0000000000017941 */ /* 0x000fea0003800000 */
.L_x_166:
[----:B-----5:R-:W-:Y:S01]  /*8ec0*/  LOP3.LUT R24, R24, 0xff, RZ, 0xc0, !PT ;  /* 0x000000ff18187812 */ /* 0x020fe200078ec0ff */
[----:B------:R-:W-:Y:S01]  /*8ed0*/  BSSY B1, `(.L_x_168) ;  /* 0x0000013000017945 */ /* 0x000fe20003800000 */
[----:B------:R-:W-:Y:S02]  /*8ee0*/  IADD3 R33, P0, R43, 0x80, RZ ;  /* 0x000000802b217810 */ /* 0x000fe40007f1e0ff */
[----:B------:R-:W-:-:S03]  /*8ef0*/  F2FP.F16.E5M2.UNPACK_B R24, R24 ;  /* 0x00000018ff18723e */ /* 0x000fc600020004ff */
[----:B0-----:R-:W-:Y:S01]  /*8f00*/  IMAD.X R25, RZ, RZ, R39, P0 ;  /* 0x000000ffff197224 */ /* 0x001fe200000e0627 */
[----:B------:R-:W-:Y:S01]  /*8f10*/  ISETP.GE.AND P0, PT, R42, 0x81, PT ;  /* 0x000000812a00780c */ /* 0x000fe20003f06270 */
[----:B------:R-:W-:Y:S02]  /*8f20*/  HADD2.F32 R24, -RZ, R24.H0_H0 ;  /* 0x20000018ff187230 */ /* 0x000fe40000004100 */
[----:B-123--:R-:W-:Y:S01]  /*8f30*/  IMAD R34, R25, UR6, RZ ;  /* 0x0000000619227c24 */ /* 0x00efe2000f8e02ff */
        /* <DEDUP_REMOVED lines=12> */
.L_x_169:
[----:B------:R-:W-:Y:S05]  /*9000*/  BSYNC B1 ;  /* 0x0000000000017941 */ /* 0x000fea0003800000 */
.L_x_168:
[----:B-----5:R-:W-:Y:S01]  /*9010*/  LOP3.LUT R32, R32, 0xff, RZ, 0xc0, !PT ;  /* 0x000000ff20207812 */ /* 0x020fe200078ec0ff */
[----:B------:R-:W-:Y:S01]  /*9020*/  BSSY B1, `(.L_x_170) ;  /* 0x000000b000017945 */ /* 0x000fe20003800000 */
[----:B------:R-:W-:Y:S02]  /*9030*/  ISETP.LT.OR P2, PT, R41, 0x2, !P0 ;  /* 0x000000022900780c */ /* 0x000fe40004741670 */
[----:B------:R-:W-:Y:S02]  /*9040*/  F2FP.F16.E5M2.UNPACK_B R32, R32 ;  /* 0x00000020ff20723e */ /* 0x000fe400020004ff */
[----:B0-----:R-:W-:-:S03]  /*9050*/  PRMT R26, RZ, 0x7610, R26 ;  /* 0x00007610ff1a7816 */ /* 0x001fc6000000001a */
[----:B------:R-:W-:-:S05]  /*9060*/  HADD2.F32 R32, -RZ, R32.H0_H0 ;  /* 0x20000020ff207230 */ /* 0x000fca0000004100 */
[----:B------:R-:W-:-:S04]  /*9070*/  FMUL R27, R32, UR21 ;  /* 0x00000015201b7c20 */ /* 0x000fc80008400000 */
[----:B------:R-:W-:-:S05]  /*9080*/  FFMA R27, R162, UR20, R27 ;  /* 0x00000014a21b7c23 */ /* 0x000fca000800001b */
[----:B------:R-:W-:-:S05]  /*9090*/  F2FP.SATFINITE.E5M2.F32.PACK_AB_MERGE_C R27, RZ, R27, RZ ;  /* 0x0000001bff1b723e */ /* 0x000fca00048060ff */
[----:B------:R0:W-:Y:S01]  /*90a0*/  @!P3 STG.E.U8 desc[UR16][R28.64], R27 ;  /* 0x0000001b1c00b986 */ /* 0x0001e2000c101110 */
[----:B------:R-:W-:Y:S05]  /*90b0*/  @P2 BRA `(.L_x_171) ;  /* 0x0000000000042947 */ /* 0x000fea0003800000 */
[----:B------:R2:W5:Y:S02]  /*90c0*/  LDG.E.U8 R26, desc[UR16][R24.64+0x1] ;  /* 0x00000110181a7981 */ /* 0x000564000c1e1100 */
.L_x_171:
[----:B------:R-:W-:Y:S05]  /*90d0*/  BSYNC B1 ;  /* 0x0000000000017941 */ /* 0x000fea0003800000 */
.L_x_170:
[----:B-----5:R-:W-:Y:S01]  /*90e0*/  LOP3.LUT R26, R26, 0xff, RZ, 0xc0, !PT ;  /* 0x000000ff1a1a7812 */ /* 0x020fe200078ec0ff */
[----:B------:R-:W-:Y:S01]  /*90f0*/  BSSY B1, `(.L_x_172) ;  /* 0x0000013000017945 */ /* 0x000fe20003800000 */
[----:B------:R-:W-:Y:S02]  /*9100*/  IADD3 R43, P1, R43, 0x88, RZ ;  /* 0x000000882b2b7810 */ /* 0x000fe40007f3e0ff */
[----:B------:R-:W-:Y:S02]  /*9110*/  F2FP.F16.E5M2.UNPACK_B R26, R26 ;  /* 0x0000001aff1a723e */ /* 0x000fe400020004ff */
[----:B------:R-:W-:Y:S01]  /*9120*/  PRMT R32, RZ, 0x7610, R32 ;  /* 0x00007610ff207816 */ /* 0x000fe20000000020 */
[----:B------:R-:W-:Y:S01]  /*9130*/  IMAD.X R38, RZ, RZ, R39, P1 ;  /* 0x000000ffff267224 */ /* 0x000fe200008e0627 */
[----:B------:R-:W-:Y:S01]  /*9140*/  ISETP.GE.AND P1, PT, R42, 0x89, PT ;  /* 0x000000892a00780c */ /* 0x000fe20003f26270 */
[----:B------:R-:W-:Y:S02]  /*9150*/  HADD2.F32 R26, -RZ, R26.H0_H0 ;  /* 0x2000001aff1a7230 */ /* 0x000fe40000004100 */
[----:B------:R-:W-:Y:S01]  /*9160*/  IMAD R38, R38, UR6, RZ ;  /* 0x0000000626267c24 */ /* 0x000fe2000f8e02ff */
[----:B------:R-:W-:Y:S01]  /*9170*/  ISETP.LT.OR P5, PT, R41, 0x1, !P1 ;  /* 0x000000012900780c */ /* 0x000fe20004fa1670 */
[----:B------:R-:W-:-:S04]  /*9180*/  IMAD.WIDE.U32 R36, R43, UR6, R36 ;  /* 0x000000062b247c25 */ /* 0x000fc8000f8e0024 */
[----:B------:R-:W-:Y:S01]  /*9190*/  FMUL R26, R26, UR21 ;  /* 0x000000151a1a7c20 */ /* 0x000fe20008400000 */
[----:B------:R-:W-:-:S03]  /*91a0*/  IMAD R43, R43, UR7, R38 ;  /* 0x000000072b2b7c24 */ /* 0x000fc6000f8e0226 */
[----:B------:R-:W-:Y:S01]  /*91b0*/  FFMA R161, R161, UR20, R26 ;  /* 0x00000014a1a17c23 */ /* 0x000fe2000800001a */
[----:B------:R-:W-:-:S04]  /*91c0*/  IADD3 R26, P3, R36, UR8, RZ ;  /* 0x00000008241a7c10 */ /* 0x000fc8000ff7e0ff */
[----:B------:R-:W-:Y:S02]  /*91d0*/  F2FP.SATFINITE.E5M2.F32.PACK_AB_MERGE_C R161, RZ, R161, RZ ;  /* 0x000000a1ffa1723e */ /* 0x000fe400048060ff */
[----:B0-----:R-:W-:-:S03]  /*91e0*/  IADD3.X R27, R37, UR9, R43, P3, !PT ;  /* 0x00000009251b7c10 */ /* 0x001fc60009ffe42b */
[----:B------:R0:W-:Y:S01]  /*91f0*/  @!P2 STG.E.U8 desc[UR16][R28.64+0x1], R161 ;  /* 0x000001a11c00a986 */ /* 0x0001e2000c101110 */
[----:B------:R-:W-:Y:S05]  /*9200*/  @P5 BRA `(.L_x_173) ;  /* 0x0000000000045947 */ /* 0x000fea0003800000 */
[----:B------:R3:W5:Y:S02]  /*9210*/  LDG.E.U8 R32, desc[UR16][R26.64] ;  /* 0x000000101a207981 */ /* 0x000764000c1e1100 */
.L_x_173:
[----:B------:R-:W-:Y:S05]  /*9220*/  BSYNC B1 ;  /* 0x0000000000017941 */ /* 0x000fea0003800000 */
.L_x_172:
        /* <DEDUP_REMOVED lines=12> */
.L_x_175:
[----:B------:R-:W-:Y:S05]  /*92f0*/  BSYNC B1 ;  /* 0x0000000000017941 */ /* 0x000fea0003800000 */
.L_x_174:
        /* <DEDUP_REMOVED lines=12> */
.L_x_177:
[----:B------:R-:W-:Y:S05]  /*93c0*/  BSYNC B1 ;  /* 0x0000000000017941 */ /* 0x000fea0003800000 */
.L_x_176:
        /* <DEDUP_REMOVED lines=12> */
.L_x_179:
[----:B------:R-:W-:Y:S05]  /*9490*/  BSYNC B1 ;  /* 0x0000000000017941 */ /* 0x000fea0003800000 */
.L_x_178:
        /* <DEDUP_REMOVED lines=12> */
.L_x_181:
[----:B------:R-:W-:Y:S05]  /*9560*/  BSYNC B1 ;  /* 0x0000000000017941 */ /* 0x000fea0003800000 */
.L_x_180:
        /* <DEDUP_REMOVED lines=12> */
.L_x_183:
[----:B------:R-:W-:Y:S05]  /*9630*/  BSYNC B1 ;  /* 0x0000000000017941 */ /* 0x000fea0003800000 */
.L_x_182:
        /* <DEDUP_REMOVED lines=12> */
.L_x_185:
[----:B------:R-:W-:Y:S05]  /*9700*/  BSYNC B1 ;  /* 0x0000000000017941 */ /* 0x000fea0003800000 */
.L_x_184:
        /* <DEDUP_REMOVED lines=12> */
.L_x_187:
[----:B------:R-:W-:Y:S05]  /*97d0*/  BSYNC B1 ;  /* 0x0000000000017941 */ /* 0x000fea0003800000 */
.L_x_186:
        /* <DEDUP_REMOVED lines=12> */
.L_x_189:
[----:B------:R-:W-:Y:S05]  /*98a0*/  BSYNC B1 ;  /* 0x0000000000017941 */ /* 0x000fea0003800000 */
.L_x_188:
        /* <DEDUP_REMOVED lines=12> */
.L_x_191:
[----:B------:R-:W-:Y:S05]  /*9970*/  BSYNC B1 ;  /* 0x0000000000017941 */ /* 0x000fea0003800000 */
.L_x_190:
[----:B-----5:R-:W-:Y:S01]  /*9980*/  LOP3.LUT R32, R32, 0xff, RZ, 0xc0, !PT ;  /* 0x000000ff20207812 */ /* 0x020fe200078ec0ff */
[----:B------:R-:W-:Y:S01]  /*9990*/  BSSY B1, `(.L_x_192) ;  /* 0x000000b000017945 */ /* 0x000fe20003800000 */
[----:B------:R-:W-:Y:S02]  /*99a0*/  ISETP.LT.OR P3, PT, R41, 0x19, !P0 ;  /* 0x000000192900780c */ /* 0x000fe40004761670 */
[----:B------:R-:W-:-:S05]  /*99b0*/  F2FP.F16.E5M2.UNPACK_B R32, R32 ;  /* 0x00000020ff20723e */ /* 0x000fca00020004ff */
[----:B------:R-:W-:-:S05]  /*99c0*/  HADD2.F32 R32, -RZ, R32.H0_H0 ;  /* 0x20000020ff207230 */ /* 0x000fca0000004100 */
[----:B------:R-:W-:-:S04]  /*99d0*/  FMUL R32, R32, UR21 ;  /* 0x0000001520207c20 */ /* 0x000fc80008400000 */
[----:B------:R-:W-:Y:S01]  /*99e0*/  FFMA R32, R23, UR20, R32 ;  /* 0x0000001417207c23 */ /* 0x000fe20008000020 */
[----:B------:R-:W-:-:S04]  /*99f0*/  PRMT R23, RZ, 0x7610, R23 ;  /* 0x00007610ff177816 */ /* 0x000fc80000000017 */
[----:B----4-:R-:W-:-:S05]  /*9a00*/  F2FP.SATFINITE.E5M2.F32.PACK_AB_MERGE_C R33, RZ, R32, RZ ;  /* 0x00000020ff21723e */ /* 0x010fca00048060ff */
[----:B------:R4:W-:Y:S01]  /*9a10*/  @!P2 STG.E.U8 desc[UR16][R30.64+0x11], R33 ;  /* 0x000011211e00a986 */ /* 0x0009e2000c101110 */
[----:B------:R-:W-:Y:S05]  /*9a20*/  @P3 BRA `(.L_x_193) ;  /* 0x0000000000043947 */ /* 0x000fea0003800000 */
[----:B------:R0:W5:Y:S02]  /*9a30*/  LDG.E.U8 R23, desc[UR16][R24.64+0x18] ;  /* 0x0000181018177981 */ /* 0x000164000c1e1100 */
.L_x_193:
[----:B------:R-:W-:Y:S05]  /*9a40*/  BSYNC B1 ;  /* 0x0000000000017941 */ /* 0x000fea0003800000 */
.L_x_192:
        /* <DEDUP_REMOVED lines=8> */
[----:B------:R-:W-:-:S05]  /*9ad0*/  F2FP.SATFINITE.E5M2.F32.PACK_AB_MERGE_C R23, RZ, R23, RZ ;  /* 0x00000017ff17723e */ /* 0x000fca00048060ff */
[----:B------:R0:W-:Y:S01]  /*9ae0*/  @!P3 STG.E.U8 desc[UR16][R28.64+0x18], R23 ;  /* 0x000018171c00b986 */ /* 0x0001e2000c101110 */
[----:B------:R-:W-:Y:S05]  /*9af0*/  @P2 BRA `(.L_x_195) ;  /* 0x0000000000042947 */ /* 0x000fea0003800000 */
[----:B------:R0:W5:Y:S02]  /*9b00*/  LDG.E.U8 R22, desc[UR16][R24.64+0x19] ;  /* 0x0000191018167981 */ /* 0x000164000c1e1100 */
.L_x_195:
[----:B------:R-:W-:Y:S05]  /*9b10*/  BSYNC B1 ;  /* 0x0000000000017941 */ /* 0x000fea0003800000 */
.L_x_194:
        /* <DEDUP_REMOVED lines=8> */
[----:B0-----:R-:W-:-:S05]  /*9ba0*/  F2FP.SATFINITE.E5M2.F32.PACK_AB_MERGE_C R23, RZ, R22, RZ ;  /* 0x00000016ff17723e */ /* 0x001fca00048060ff */
[----:B------:R0:W-:Y:S01]  /*9bb0*/  @!P2 STG.E.U8 desc[UR16][R28.64+0x19], R23 ;  /* 0x000019171c00a986 */ /* 0x0001e2000c101110 */
[----:B------:R-:W-:Y:S05]  /*9bc0*/  @P3 BRA `(.L_x_197) ;  /* 0x0000000000043947 */ /* 0x000fea0003800000 */
[----:B------:R0:W5:Y:S02]  /*9bd0*/  LDG.E.U8 R21, desc[UR16][R26.64+0x18] ;  /* 0x000018101a157981 */ /* 0x000164000c1e1100 */
.L_x_197:
[----:B------:R-:W-:Y:S05]  /*9be0*/  BSYNC B1 ;  /* 0x0000000000017941 */ /* 0x000fea0003800000 */
.L_x_196:
        /* <DEDUP_REMOVED lines=12> */
.L_x_199:
[----:B------:R-:W-:Y:S05]  /*9cb0*/  BSYNC B1 ;  /* 0x0000000000017941 */ /* 0x000fea0003800000 */
.L_x_198:
        /* <DEDUP_REMOVED lines=12> */
.L_x_201:
[----:B------:R-:W-:Y:S05]  /*9d80*/  BSYNC B1 ;  /* 0x0000000000017941 */ /* 0x000fea0003800000 */
.L_x_200:
        /* <DEDUP_REMOVED lines=12> */
.L_x_203:
[----:B------:R-:W-:Y:S05]  /*9e50*/  BSYNC B1 ;  /* 0x0000000000017941 */ /* 0x000fea0003800000 */
.L_x_202:
        /* <DEDUP_REMOVED lines=12> */
.L_x_205:
[----:B------:R-:W-:Y:S05]  /*9f20*/  BSYNC B1 ;  /* 0x0000000000017941 */ /* 0x000fea0003800000 */
.L_x_204:
        /* <DEDUP_REMOVED lines=12> */
.L_x_207:
[----:B------:R-:W-:Y:S05]  /*9ff0*/  BSYNC B1 ;  /* 0x0000000000017941 */ /* 0x000fea0003800000 */
.L_x_206:
        /* <DEDUP_REMOVED lines=12> */
.L_x_209:
[----:B------:R-:W-:Y:S05]  /*a0c0*/  BSYNC B1 ;  /* 0x0000000000017941 */ /* 0x000fea0003800000 */
.L_x_208:
        /* <DEDUP_REMOVED lines=12> */
.L_x_211:
[----:B------:R-:W-:Y:S05]  /*a190*/  BSYNC B1 ;  /* 0x0000000000017941 */ /* 0x000fea0003800000 */
.L_x_210:
        /* <DEDUP_REMOVED lines=12> */
.L_x_213:
[----:B------:R-:W-:Y:S05]  /*a260*/  BSYNC B1 ;  /* 0x0000000000017941 */ /* 0x000fea0003800000 */
.L_x_212:
        /* <DEDUP_REMOVED lines=12> */
.L_x_215:
[----:B------:R-:W-:Y:S05]  /*a330*/  BSYNC B1 ;  /* 0x0000000000017941 */ /* 0x000fea0003800000 */
.L_x_214:
        /* <DEDUP_REMOVED lines=12> */
.L_x_217:
[----:B------:R-:W-:Y:S05]  /*a400*/  BSYNC B1 ;  /* 0x0000000000017941 */ /* 0x000fea0003800000 */
.L_x_216:
        /* <DEDUP_REMOVED lines=12> */
.L_x_219:
[----:B------:R-:W-:Y:S05]  /*a4d0*/  BSYNC B1 ;  /* 0x0000000000017941 */ /* 0x000fea0003800000 */
.L_x_218:
        /* <DEDUP_REMOVED lines=12> */
.L_x_221:
[----:B------:R-:W-:Y:S05]  /*a5a0*/  BSYNC B1 ;  /* 0x0000000000017941 */ /* 0x000fea0003800000 */
.L_x_220:
        /* <DEDUP_REMOVED lines=12> */
.L_x_223:
[----:B------:R-:W-:Y:S05]  /*a670*/  BSYNC B1 ;  /* 0x0000000000017941 */ /* 0x000fea0003800000 */
.L_x_222:
        /* <DEDUP_REMOVED lines=12> */
.L_x_225:
[----:B------:R-:W-:Y:S05]  /*a740*/  BSYNC B1 ;  /* 0x0000000000017941 */ /* 0x000fea0003800000 */
.L_x_224:
        /* <DEDUP_REMOVED lines=12> */
.L_x_227:
[----:B------:R-:W-:Y:S05]  /*a810*/  BSYNC B1 ;  /* 0x0000000000017941 */ /* 0x000fea0003800000 */
.L_x_226:
        /* <DEDUP_REMOVED lines=12> */
.L_x_229:
[----:B------:R-:W-:Y:S05]  /*a8e0*/  BSYNC B1 ;  /* 0x0000000000017941 */ /* 0x000fea0003800000 */
.L_x_228:
        /* <DEDUP_REMOVED lines=12> */
.L_x_231:
[----:B------:R-:W-:Y:S05]  /*a9b0*/  BSYNC B1 ;  /* 0x0000000000017941 */ /* 0x000fea0003800000 */
.L_x_230:
        /* <DEDUP_REMOVED lines=12> */
.L_x_233:
[----:B------:R-:W-:Y:S05]  /*aa80*/  BSYNC B1 ;  /* 0x0000000000017941 */ /* 0x000fea0003800000 */
.L_x_232:
        /* <DEDUP_REMOVED lines=12> */
.L_x_235:
[----:B------:R-:W-:Y:S05]  /*ab50*/  BSYNC B1 ;  /* 0x0000000000017941 */ /* 0x000fea0003800000 */
.L_x_234:
[----:B-----5:R-:W-:Y:S01]  /*ab60*/  LOP3.LUT R2, R2, 0xff, RZ, 0xc0, !PT ;  /* 0x000000ff02027812 */ /* 0x020fe200078ec0ff */
[----:B------:R-:W-:Y:S01]  /*ab70*/  BSSY B1, `(.L_x_236) ;  /* 0x000000b000017945 */ /* 0x000fe20003800000 */
[----:B------:R-:W-:Y:S02]  /*ab80*/  ISETP.LT.OR P3, PT, R41, 0x41, !P1 ;  /* 0x000000412900780c */ /* 0x000fe40004f61670 */
[----:B------:R-:W-:-:S05]  /*ab90*/  F2FP.F16.E5M2.UNPACK_B R2, R2 ;  /* 0x00000002ff02723e */ /* 0x000fca00020004ff */
[----:B------:R-:W-:-:S05]  /*aba0*/  HADD2.F32 R2, -RZ, R2.H0_H0 ;  /* 0x20000002ff027230 */ /* 0x000fca0000004100 */
[----:B0-----:R-:W-:-:S04]  /*abb0*/  FMUL R3, R2, UR21 ;  /* 0x0000001502037c20 */ /* 0x001fc80008400000 */
[----:B------:R-:W-:Y:S01]  /*abc0*/  FFMA R3, R0, UR20, R3 ;  /* 0x0000001400037c23 */ /* 0x000fe20008000003 */
[----:B------:R-:W-:-:S04]  /*abd0*/  PRMT R0, RZ, 0x7610, R0 ;  /* 0x00007610ff007816 */ /* 0x000fc80000000000 */
[----:B------:R-:W-:-:S05]  /*abe0*/  F2FP.SATFINITE.E5M2.F32.PACK_AB_MERGE_C R3, RZ, R3, RZ ;  /* 0x00000003ff03723e */ /* 0x000fca00048060ff */
[----:B------:R0:W-:Y:S01]  /*abf0*/  @!P2 STG.E.U8 desc[UR16][R28.64+0x41], R3 ;  /* 0x000041031c00a986 */ /* 0x0001e2000c101110 */
[----:B------:R-:W-:Y:S05]  /*ac00*/  @P3 BRA `(.L_x_237) ;  /* 0x0000000000043947 */ /* 0x000fea0003800000 */
[----:B------:R0:W5:Y:S02]  /*ac10*/  LDG.E.U8 R0, desc[UR16][R26.64+0x40] ;  /* 0x000040101a007981 */ /* 0x000164000c1e1100 */
.L_x_237:
[----:B------:R-:W-:Y:S05]  /*ac20*/  BSYNC B1 ;  /* 0x0000000000017941 */ /* 0x000fea0003800000 */
.L_x_236:
[----:B------:R-:W2:Y:S01]  /*ac30*/  LDL.LU R2, [R1] ;  /* 0x0000000001027983 */ /* 0x000ea20000300800 */
[----:B-----5:R-:W-:Y:S01]  /*ac40*/  LOP3.LUT R0, R0, 0xff, RZ, 0xc0, !PT ;  /* 0x000000ff00007812 */ /* 0x020fe200078ec0ff */
[----:B------:R-:W-:Y:S01]  /*ac50*/  BSSY B1, `(.L_x_238) ;  /* 0x000000b000017945 */ /* 0x000fe20003800000 */
[----:B------:R-:W-:Y:S02]  /*ac60*/  ISETP.LT.OR P2, PT, R41, 0x42, !P1 ;  /* 0x000000422900780c */ /* 0x000fe40004f41670 */
[----:B------:R-:W-:-:S05]  /*ac70*/  F2FP.F16.E5M2.UNPACK_B R0, R0 ;  /* 0x00000000ff00723e */ /* 0x000fca00020004ff */
[----:B------:R-:W-:-:S05]  /*ac80*/  HADD2.F32 R0, -RZ, R0.H0_H0 ;  /* 0x20000000ff007230 */ /* 0x000fca0000004100 */
[----:B------:R-:W-:-:S04]  /*ac90*/  FMUL R0, R0, UR21 ;  /* 0x0000001500007c20 */ /* 0x000fc80008400000 */
[----:B--2---:R-:W-:-:S05]  /*aca0*/  FFMA R0, R2, UR20, R0 ;  /* 0x0000001402007c23 */ /* 0x004fca0008000000 */
[----:B0-----:R-:W-:Y:S02]  /*acb0*/  F2FP.SATFINITE.E5M2.F32.PACK_AB_MERGE_C R3, RZ, R0, RZ ;  /* 0x00000000ff03723e */ /* 0x001fe400048060ff */
[----:B------:R-:W-:-:S03]  /*acc0*/  PRMT R0, RZ, 0x7610, R0 ;  /* 0x00007610ff007816 */ /* 0x000fc60000000000 */
[----:B------:R0:W-:Y:S01]  /*acd0*/  @!P3 STG.E.U8 desc[UR16][R30.64+0x40], R3 ;  /* 0x000040031e00b986 */ /* 0x0001e2000c101110 */
[----:B------:R-:W-:Y:S05]  /*ace0*/  @P2 BRA `(.L_x_239) ;  /* 0x0000000000042947 */ /* 0x000fea0003800000 */
[----:B------:R2:W5:Y:S02]  /*acf0*/  LDG.E.U8 R0, desc[UR16][R26.64+0x41] ;  /* 0x000041101a007981 */ /* 0x000564000c1e1100 */
.L_x_239:
[----:B------:R-:W-:Y:S05]  /*ad00*/  BSYNC B1 ;  /* 0x0000000000017941 */ /* 0x000fea0003800000 */
.L_x_238:
[----:B------:R-:W3:Y:S01]  /*ad10*/  LDL.LU R2, [R1+0x4] ;  /* 0x0000040001027983 */ /* 0x000ee20000300800 */
[----:B-----5:R-:W-:Y:S01]  /*ad20*/  LOP3.LUT R0, R0, 0xff, RZ, 0xc0, !PT ;  /* 0x000000ff00007812 */ /* 0x020fe200078ec0ff */
[----:B------:R-:W-:Y:S01]  /*ad30*/  BSSY B1, `(.L_x_240) ;  /* 0x000000b000017945 */ /* 0x000fe20003800000 */
[----:B------:R-:W-:Y:S02]  /*ad40*/  ISETP.LT.OR P3, PT, R41, 0x49, !P0 ;  /* 0x000000492900780c */ /* 0x000fe40004761670 */
[----:B------:R-:W-:-:S05]  /*ad50*/  F2FP.F16.E5M2.UNPACK_B R0, R0 ;  /* 0x00000000ff00723e */ /* 0x000fca00020004ff */
[----:B------:R-:W-:-:S05]  /*ad60*/  HADD2.F32 R0, -RZ, R0.H0_H0 ;  /* 0x20000000ff007230 */ /* 0x000fca0000004100 */
[----:B------:R-:W-:-:S04]  /*ad70*/  FMUL R0, R0, UR21 ;  /* 0x0000001500007c20 */ /* 0x000fc80008400000 */
[----:B---3--:R-:W-:-:S05]  /*ad80*/  FFMA R0, R2, UR20, R0 ;  /* 0x0000001402007c23 */ /* 0x008fca0008000000 */
[----:B0-----:R-:W-:Y:S02]  /*ad90*/  F2FP.SATFINITE.E5M2.F32.PACK_AB_MERGE_C R3, RZ, R0, RZ ;  /* 0x00000000ff03723e */ /* 0x001fe400048060ff */
[----:B------:R-:W-:-:S03]  /*ada0*/  PRMT R0, RZ, 0x7610, R0 ;  /* 0x00007610ff007816 */ /* 0x000fc60000000000 */
[----:B------:R0:W-:Y:S01]  /*adb0*/  @!P2 STG.E.U8 desc[UR16][R30.64+0x41], R3 ;  /* 0x000041031e00a986 */ /* 0x0001e2000c101110 */
[----:B------:R-:W-:Y:S05]  /*adc0*/  @P3 BRA `(.L_x_241) ;  /* 0x0000000000043947 */ /* 0x000fea0003800000 */
[----:B------:R3:W5:Y:S02]  /*add0*/  LDG.E.U8 R0, desc[UR16][R24.64+0x48] ;  /* 0x0000481018007981 */ /* 0x000764000c1e1100 */
.L_x_241:
[----:B------:R-:W-:Y:S05]  /*ade0*/  BSYNC B1 ;  /* 0x0000000000017941 */ /* 0x000fea0003800000 */
.L_x_240:
[----:B------:R-:W2:Y:S01]  /*adf0*/  LDL.LU R2, [R1+0x8] ;  /* 0x0000080001027983 */ /* 0x000ea20000300800 */
        /* <DEDUP_REMOVED lines=12> */
.L_x_243:
[----:B------:R-:W-:Y:S05]  /*aec0*/  BSYNC B1 ;  /* 0x0000000000017941 */ /* 0x000fea0003800000 */
.L_x_242:
        /* <DEDUP_REMOVED lines=13> */
.L_x_245:
[----:B------:R-:W-:Y:S05]  /*afa0*/  BSYNC B1 ;  /* 0x0000000000017941 */ /* 0x000fea0003800000 */
.L_x_244:
        /* <DEDUP_REMOVED lines=13> */
.L_x_247:
[----:B------:R-:W-:Y:S05]  /*b080*/  BSYNC B1 ;  /* 0x0000000000017941 */ /* 0x000fea0003800000 */
.L_x_246:
        /* <DEDUP_REMOVED lines=13> */
.L_x_249:
[----:B------:R-:W-:Y:S05]  /*b160*/  BSYNC B1 ;  /* 0x0000000000017941 */ /* 0x000fea0003800000 */
.L_x_248:
        /* <DEDUP_REMOVED lines=13> */
.L_x_251:
[----:B------:R-:W-:Y:S05]  /*b240*/  BSYNC B1 ;  /* 0x0000000000017941 */ /* 0x000fea0003800000 */
.L_x_250:
        /* <DEDUP_REMOVED lines=13> */
.L_x_253:
[----:B------:R-:W-:Y:S05]  /*b320*/  BSYNC B1 ;  /* 0x0000000000017941 */ /* 0x000fea0003800000 */
.L_x_252:
        /* <DEDUP_REMOVED lines=13> */
.L_x_255:
[----:B------:R-:W-:Y:S05]  /*b400*/  BSYNC B1 ;  /* 0x0000000000017941 */ /* 0x000fea0003800000 */
.L_x_254:
        /* <DEDUP_REMOVED lines=13> */
.L_x_257:
[----:B------:R-:W-:Y:S05]  /*b4e0*/  BSYNC B1 ;  /* 0x0000000000017941 */ /* 0x000fea0003800000 */
.L_x_256:
        /* <DEDUP_REMOVED lines=13> */
.L_x_259:
[----:B------:R-:W-:Y:S05]  /*b5c0*/  BSYNC B1 ;  /* 0x0000000000017941 */ /* 0x000fea0003800000 */
.L_x_258:
        /* <DEDUP_REMOVED lines=13> */
.L_x_261:
[----:B------:R-:W-:Y:S05]  /*b6a0*/  BSYNC B1 ;  /* 0x0000000000017941 */ /* 0x000fea0003800000 */
.L_x_260:
        /* <DEDUP_REMOVED lines=13> */
.L_x_263:
[----:B------:R-:W-:Y:S05]  /*b780*/  BSYNC B1 ;  /* 0x0000000000017941 */ /* 0x000fea0003800000 */
.L_x_262:
        /* <DEDUP_REMOVED lines=13> */
.L_x_265:
[----:B------:R-:W-:Y:S05]  /*b860*/  BSYNC B1 ;  /* 0x0000000000017941 */ /* 0x000fea0003800000 */
.L_x_264:
        /* <DEDUP_REMOVED lines=13> */
.L_x_267:
[----:B------:R-:W-:Y:S05]  /*b940*/  BSYNC B1 ;  /* 0x0000000000017941 */ /* 0x000fea0003800000 */
.L_x_266:
        /* <DEDUP_REMOVED lines=13> */
.L_x_269:
[----:B------:R-:W-:Y:S05]  /*ba20*/  BSYNC B1 ;  /* 0x0000000000017941 */ /* 0x000fea0003800000 */
.L_x_268:
        /* <DEDUP_REMOVED lines=13> */
.L_x_271:
[----:B------:R-:W-:Y:S05]  /*bb00*/  BSYNC B1 ;  /* 0x0000000000017941 */ /* 0x000fea0003800000 */
.L_x_270:
        /* <DEDUP_REMOVED lines=13> */
.L_x_273:
[----:B------:R-:W-:Y:S05]  /*bbe0*/  BSYNC B1 ;  /* 0x0000000000017941 */ /* 0x000fea0003800000 */
.L_x_272:
        /* <DEDUP_REMOVED lines=13> */
.L_x_275:
[----:B------:R-:W-:Y:S05]  /*bcc0*/  BSYNC B1 ;  /* 0x0000000000017941 */ /* 0x000fea0003800000 */
.L_x_274:
        /* <DEDUP_REMOVED lines=13> */
.L_x_277:
[----:B------:R-:W-:Y:S05]  /*bda0*/  BSYNC B1 ;  /* 0x0000000000017941 */ /* 0x000fea0003800000 */
.L_x_276:
        /* <DEDUP_REMOVED lines=13> */
.L_x_279:
[----:B------:R-:W-:Y:S05]  /*be80*/  BSYNC B1 ;  /* 0x0000000000017941 */ /* 0x000fea0003800000 */
.L_x_278:
        /* <DEDUP_REMOVED lines=13> */
.L_x_281:
[----:B------:R-:W-:Y:S05]  /*bf60*/  BSYNC B1 ;  /* 0x0000000000017941 */ /* 0x000fea0003800000 */
.L_x_280:
        /* <DEDUP_REMOVED lines=13> */
.L_x_283:
[----:B------:R-:W-:Y:S05]  /*c040*/  BSYNC B1 ;  /* 0x0000000000017941 */ /* 0x000fea0003800000 */
.L_x_282:
        /* <DEDUP_REMOVED lines=13> */
.L_x_285:
[----:B------:R-:W-:Y:S05]  /*c120*/  BSYNC B1 ;  /* 0x0000000000017941 */ /* 0x000fea0003800000 */
.L_x_284:
        /* <DEDUP_REMOVED lines=13> */
.L_x_287:
[----:B------:R-:W-:Y:S05]  /*c200*/  BSYNC B1 ;  /* 0x0000000000017941 */ /* 0x000fea0003800000 */
.L_x_286:
        /* <DEDUP_REMOVED lines=13> */
.L_x_289:
[----:B------:R-:W-:Y:S05]  /*c2e0*/  BSYNC B1 ;  /* 0x0000000000017941 */ /* 0x000fea0003800000 */
.L_x_288:
        /* <DEDUP_REMOVED lines=13> */
.L_x_291:
[----:B------:R-:W-:Y:S05]  /*c3c0*/  BSYNC B1 ;  /* 0x0000000000017941 */ /* 0x000fea0003800000 */
.L_x_290:
        /* <DEDUP_REMOVED lines=13> */
.L_x_293:
[----:B------:R-:W-:Y:S05]  /*c4a0*/  BSYNC B1 ;  /* 0x0000000000017941 */ /* 0x000fea0003800000 */
.L_x_292:
        /* <DEDUP_REMOVED lines=13> */
.L_x_295:
[----:B------:R-:W-:Y:S05]  /*c580*/  BSYNC B1 ;  /* 0x0000000000017941 */ /* 0x000fea0003800000 */
.L_x_294:
[----:B------:R-:W-:Y:S05]  /*c590*/  @P1 BRA `(.L_x_296) ;  /* 0x0000002000ac1947 */ /* 0x000fea0003800000 */
[----:B------:R-:W2:Y:S01]  /*c5a0*/  LDL.LU R2, [R1+0x74] ;  /* 0x0000740001027983 */ /* 0x000ea20000300800 */
[----:B-----5:R-:W-:-:S04]  /*c5b0*/  LOP3.LUT R0, R0, 0xff, RZ, 0xc0, !PT ;  /* 0x000000ff00007812 */ /* 0x020fc800078ec0ff */
[----:B------:R-:W-:-:S05]  /*c5c0*/  F2FP.F16.E5M2.UNPACK_B R0, R0 ;  /* 0x00000000ff00723e */ /* 0x000fca00020004ff */
[----:B------:R-:W-:-:S05]  /*c5d0*/  HADD2.F32 R0, -RZ, R0.H0_H0 ;  /* 0x20000000ff007230 */ /* 0x000fca0000004100 */
[----:B------:R-:W-:-:S04]  /*c5e0*/  FMUL R0, R0, UR21 ;  /* 0x0000001500007c20 */ /* 0x000fc80008400000 */
[----:B--2---:R-:W-:-:S05]  /*c5f0*/  FFMA R0, R2, UR20, R0 ;  /* 0x0000001402007c23 */ /* 0x004fca0008000000 */
[----:B0-----:R-:W-:-:S05]  /*c600*/  F2FP.SATFINITE.E5M2.F32.PACK_AB_MERGE_C R3, RZ, R0, RZ ;  /* 0x00000000ff03723e */ /* 0x001fca00048060ff */
[----:B------:R0:W-:Y:S01]  /*c610*/  STG.E.U8 desc[UR16][R30.64+0x79], R3 ;  /* 0x000079031e007986 */ /* 0x0001e2000c101110 */
[----:B------:R-:W-:Y:S05]  /*c620*/  BRA `(.L_x_296) ;  /* 0x0000002000887947 */ /* 0x000fea0003800000 */
.L_x_39:
[C---:B------:R-:W-:Y:S01]  /*c630*/  ISETP.GE.AND P3, PT, R42.reuse, 0x1, PT ;  /* 0x000000012a00780c */ /* 0x040fe20003f66270 */
[----:B------:R-:W2:Y:S01]  /*c640*/  LDL.LU R227, [R1+0x10] ;  /* 0x0000100001e37983 */ /* 0x000ea20000300800 */
[----:B------:R-:W-:Y:S01]  /*c650*/  ISETP.GE.AND P2, PT, R42, 0x9, PT ;  /* 0x000000092a00780c */ /* 0x000fe20003f46270 */
[----:B------:R-:W-:Y:S01]  /*c660*/  FMUL R225, R225, UR20 ;  /* 0x00000014e1e17c20 */ /* 0x000fe20008400000 */
[C---:B------:R-:W-:Y:S01]  /*c670*/  ISETP.LT.OR P0, PT, R41.reuse, 0x1, !P3 ;  /* 0x000000012900780c */ /* 0x040fe20005f01670 */
[----:B------:R-:W-:Y:S01]  /*c680*/  FMUL R226, R226, UR20 ;  /* 0x00000014e2e27c20 */ /* 0x000fe20008400000 */
[----:B------:R-:W-:Y:S01]  /*c690*/  ISETP.LT.OR P1, PT, R41, 0x2, !P3 ;  /* 0x000000022900780c */ /* 0x000fe20005f21670 */
[----:B------:R-:W-:Y:S01]  /*c6a0*/  FMUL R223, R223, UR20 ;  /* 0x00000014dfdf7c20 */ /* 0x000fe20008400000 */
[----:B------:R-:W-:Y:S01]  /*c6b0*/  ISETP.LT.OR P6, PT, R41, 0x2, !P2 ;  /* 0x000000022900780c */ /* 0x000fe200057c1670 */
[----:B------:R-:W-:Y:S01]  /*c6c0*/  FMUL R224, R224, UR20 ;  /* 0x00000014e0e07c20 */ /* 0x000fe20008400000 */
[----:B------:R-:W-:-:S02]  /*c6d0*/  F2FP.SATFINITE.E5M2.F32.PACK_AB_MERGE_C R33, RZ, R226, RZ ;  /* 0x000000e2ff21723e */ /* 0x000fc400048060ff */
[----:B------:R-:W-:Y:S01]  /*c6e0*/  F2FP.SATFINITE.E5M2.F32.PACK_AB_MERGE_C R225, RZ, R225, RZ ;  /* 0x000000e1ffe1723e */ /* 0x000fe200048060ff */
[----:B------:R-:W-:Y:S01]  /*c6f0*/  FMUL R222, R222, UR20 ;  /* 0x00000014dede7c20 */ /* 0x000fe20008400000 */
[----:B------:R-:W-:Y:S01]  /*c700*/  ISETP.LT.OR P5, PT, R41, 0x1, !P2 ;  /* 0x000000012900780c */ /* 0x000fe200057a1670 */
[----:B------:R-:W-:Y:S01]  /*c710*/  FMUL R221, R221, UR20 ;  /* 0x00000014dddd7c20 */ /* 0x000fe20008400000 */
[----:B------:R-:W-:Y:S01]  /*c720*/  F2FP.SATFINITE.E5M2.F32.PACK_AB_MERGE_C R223, RZ, R223, RZ ;  /* 0x000000dfffdf723e */ /* 0x000fe200048060ff */
[----:B------:R0:W-:Y:S01]  /*c730*/  @!P0 STG.E.U8 desc[UR16][R24.64], R33 ;  /* 0x0000002118008986 */ /* 0x0001e2000c101110 */
[----:B------:R-:W-:-:S03]  /*c740*/  ISETP.LT.OR P0, PT, R41, 0x9, !P3 ;  /* 0x000000092900780c */ /* 0x000fc60005f01670 */
[----:B------:R-:W-:Y:S01]  /*c750*/  @!P1 STG.E.U8 desc[UR16][R24.64+0x1], R225 ;  /* 0x000001e118009986 */ /* 0x000fe2000c101110 */
[----:B------:R-:W-:-:S03]  /*c760*/  ISETP.LT.OR P1, PT, R41, 0xa, !P3 ;  /* 0x0000000a2900780c */ /* 0x000fc60005f21670 */
[----:B------:R-:W-:Y:S01]  /*c770*/  @!P6 STG.E.U8 desc[UR16][R26.64+0x1], R223 ;  /* 0x000001df1a00e986 */ /* 0x000fe2000c101110 */
[----:B------:R-:W-:Y:S01]  /*c780*/  ISETP.LT.OR P6, PT, R41, 0xa, !P2 ;  /* 0x0000000a2900780c */ /* 0x000fe200057c1670 */
[----:B------:R-:W-:Y:S01]  /*c790*/  FMUL R219, R219, UR20 ;  /* 0x00000014dbdb7c20 */ /* 0x000fe20008400000 */
[----:B------:R-:W-:Y:S01]  /*c7a0*/  F2FP.SATFINITE.E5M2.F32.PACK_AB_MERGE_C R35, RZ, R224, RZ ;  /* 0x000000e0ff23723e */ /* 0x000fe200048060ff */
[----:B------:R-:W-:Y:S01]  /*c7b0*/  FMUL R220, R220, UR20 ;  /* 0x00000014dcdc7c20 */ /* 0x000fe20008400000 */
[----:B0-----:R-:W-:Y:S01]  /*c7c0*/  F2FP.SATFINITE.E5M2.F32.PACK_AB_MERGE_C R33, RZ, R222, RZ ;  /* 0x000000deff21723e */ /* 0x001fe200048060ff */
[----:B------:R-:W-:Y:S01]  /*c7d0*/  FMUL R218, R218, UR20 ;  /* 0x00000014dada7c20 */ /* 0x000fe20008400000 */
[----:B------:R-:W-:Y:S01]  /*c7e0*/  F2FP.SATFINITE.E5M2.F32.PACK_AB_MERGE_C R221, RZ, R221, RZ ;  /* 0x000000ddffdd723e */ /* 0x000fe200048060ff */
[----:B------:R0:W-:Y:S01]  /*c7f0*/  @!P5 STG.E.U8 desc[UR16][R26.64], R35 ;  /* 0x000000231a00d986 */ /* 0x0001e2000c101110 */
[C---:B------:R-:W-:Y:S02]  /*c800*/  ISETP.LT.OR P5, PT, R41.reuse, 0x9, !P2 ;  /* 0x000000092900780c */ /* 0x040fe400057a1670 */
        /* <DEDUP_REMOVED lines=8> */
[----:B0-----:R-:W-:Y:S01]  /*c890*/  F2FP.SATFINITE.E5M2.F32.PACK_AB_MERGE_C R35, RZ, R220, RZ ;  /* 0x000000dcff23723e */ /* 0x001fe200048060ff */
[----:B------:R-:W-:Y:S01]  /*c8a0*/  FMUL R215, R215, UR20 ;  /* 0x00000014d7d77c20 */ /* 0x000fe20008400000 */
[----:B------:R-:W3:Y:S01]  /*c8b0*/  LDL.LU R226, [R1+0xc] ;  /* 0x00000c0001e27983 */ /* 0x000ee20000300800 */
[----:B-1----:R-:W-:Y:S02]  /*c8c0*/  F2FP.SATFINITE.E5M2.F32.PACK_AB_MERGE_C R33, RZ, R218, RZ ;  /* 0x000000daff21723e */ /* 0x002fe400048060ff */
[----:B------:R-:W-:Y:S01]  /*c8d0*/  F2FP.SATFINITE.E5M2.F32.PACK_AB_MERGE_C R217, RZ, R217, RZ ;  /* 0x000000d9ffd9723e */ /* 0x000fe200048060ff */
[----:B------:R0:W-:Y:S01]  /*c8e0*/  @!P5 STG.E.U8 desc[UR16][R26.64+0x8], R35 ;  /* 0x000008231a00d986 */ /* 0x0001e2000c101110 */
[----:B------:R-:W-:-:S02]  /*c8f0*/  ISETP.LT.OR P5, PT, R41, 0x11, !P2 ;  /* 0x000000112900780c */ /* 0x000fc400057a1670 */
[----:B------:R-:W-:Y:S01]  /*c900*/  F2FP.SATFINITE.E5M2.F32.PACK_AB_MERGE_C R215, RZ, R215, RZ ;  /* 0x000000d7ffd7723e */ /* 0x000fe200048060ff */
[----:B------:R-:W4:Y:S01]  /*c910*/  LDL.LU R224, [R1+0x8] ;  /* 0x0000080001e07983 */ /* 0x000f220000300800 */
[----:B------:R-:W-:-:S03]  /*c920*/  FMUL R216, R216, UR20 ;  /* 0x00000014d8d87c20 */ /* 0x000fc60008400000 */
[----:B------:R-:W3:Y:S04]  /*c930*/  LDL.LU R225, [R1+0x4] ;  /* 0x0000040001e17983 */ /* 0x000ee80000300800 */
[----:B------:R-:W4:Y:S01]  /*c940*/  LDL.LU R223, [R1] ;  /* 0x0000000001df7983 */ /* 0x000f220000300800 */
[----:B0-----:R-:W-:Y:S01]  /*c950*/  F2FP.SATFINITE.E5M2.F32.PACK_AB_MERGE_C R35, RZ, R216, RZ ;  /* 0x000000d8ff23723e */ /* 0x001fe200048060ff */
[----:B------:R-:W-:Y:S01]  /*c960*/  FMUL R214, R214, UR20 ;  /* 0x00000014d6d67c20 */ /* 0x000fe20008400000 */
[----:B------:R-:W-:Y:S01]  /*c970*/  FMUL R213, R213, UR20 ;  /* 0x00000014d5d57c20 */ /* 0x000fe20008400000 */
[----:B------:R0:W-:Y:S01]  /*c980*/  @!P0 STG.E.U8 desc[UR16][R24.64+0x10], R33 ;  /* 0x0000102118008986 */ /* 0x0001e2000c101110 */
[----:B------:R-:W-:Y:S01]  /*c990*/  ISETP.LT.OR P0, PT, R41, 0x19, !P3 ;  /* 0x000000192900780c */ /* 0x000fe20005f01670 */
[----:B------:R-:W-:Y:S01]  /*c9a0*/  FMUL R211, R211, UR20 ;  /* 0x00000014d3d37c20 */ /* 0x000fe20008400000 */
[----:B------:R-:W-:Y:S01]  /*c9b0*/  FMUL R212, R212, UR20 ;  /* 0x00000014d4d47c20 */ /* 0x000fe20008400000 */
[----:B------:R-:W-:Y:S01]  /*c9c0*/  @!P1 STG.E.U8 desc[UR16][R24.64+0x11], R217 ;  /* 0x000011d918009986 */ /* 0x000fe2000c101110 */
[C---:B------:R-:W-:Y:S01]  /*c9d0*/  ISETP.LT.OR P1, PT, R41.reuse, 0x1a, !P3 ;  /* 0x0000001a2900780c */ /* 0x040fe20005f21670 */
[----:B------:R-:W-:Y:S01]  /*c9e0*/  FMUL R210, R210, UR20 ;  /* 0x00000014d2d27c20 */ /* 0x000fe20008400000 */
[----:B------:R-:W-:Y:S01]  /*c9f0*/  F2FP.SATFINITE.E5M2.F32.PACK_AB_MERGE_C R213, RZ, R213, RZ ;  /* 0x000000d5ffd5723e */ /* 0x000fe200048060ff */
[----:B------:R-:W-:Y:S01]  /*ca00*/  @!P6 STG.E.U8 desc[UR16][R26.64+0x11], R215 ;  /* 0x000011d71a00e986 */ /* 0x000fe2000c101110 */
[----:B------:R-:W-:Y:S01]  /*ca10*/  ISETP.LT.OR P6, PT, R41, 0x1a, !P2 ;  /* 0x0000001a2900780c */ /* 0x000fe200057c1670 */
[----:B------:R-:W-:Y:S01]  /*ca20*/  FMUL R209, R209, UR20 ;  /* 0x00000014d1d17c20 */ /* 0x000fe20008400000 */
[----:B------:R-:W-:Y:S01]  /*ca30*/  F2FP.SATFINITE.E5M2.F32.PACK_AB_MERGE_C R211, RZ, R211, RZ ;  /* 0x000000d3ffd3723e */ /* 0x000fe200048060ff */
[----:B------:R1:W-:Y:S01]  /*ca40*/  @!P5 STG.E.U8 desc[UR16][R26.64+0x10], R35 ;  /* 0x000010231a00d986 */ /* 0x0003e2000c101110 */
[----:B0-----:R-:W-:Y:S01]  /*ca50*/  F2FP.SATFINITE.E5M2.F32.PACK_AB_MERGE_C R33, RZ, R214, RZ ;  /* 0x000000d6ff21723e */ /* 0x001fe200048060ff */
[----:B------:R-:W-:Y:S01]  /*ca60*/  FMUL R207, R207, UR20 ;  /* 0x00000014cfcf7c20 */ /* 0x000fe20008400000 */
[C---:B------:R-:W-:Y:S01]  /*ca70*/  ISETP.LT.OR P5, PT, R41.reuse, 0x19, !P2 ;  /* 0x000000192900780c */ /* 0x040fe200057a1670 */
[----:B------:R-:W-:Y:S01]  /*ca80*/  FMUL R208, R208, UR20 ;  /* 0x00000014d0d07c20 */ /* 0x000fe20008400000 */
[----:B------:R-:W-:Y:S01]  /*ca90*/  F2FP.SATFINITE.E5M2.F32.PACK_AB_MERGE_C R209, RZ, R209, RZ ;  /* 0x000000d1ffd1723e */ /* 0x000fe200048060ff */
[----:B------:R0:W-:Y:S01]  /*caa0*/  @!P0 STG.E.U8 desc[UR16][R24.64+0x18], R33 ;  /* 0x0000182118008986 */ /* 0x0001e2000c101110 */
[C---:B------:R-:W-:Y:S01]  /*cab0*/  ISETP.LT.OR P0, PT, R41.reuse, 0x21, !P3 ;  /* 0x000000212900780c */ /* 0x040fe20005f01670 */
[----:B------:R-:W-:Y:S01]  /*cac0*/  FMUL R206, R206, UR20 ;  /* 0x00000014cece7c20 */ /* 0x000fe20008400000 */
[----:B------:R-:W-:Y:S01]  /*cad0*/  F2FP.SATFINITE.E5M2.F32.PACK_AB_MERGE_C R207, RZ, R207, RZ ;  /* 0x000000cfffcf723e */ /* 0x000fe200048060ff */
[----:B------:R-:W-:Y:S01]  /*cae0*/  @!P1 STG.E.U8 desc[UR16][R24.64+0x19], R213 ;  /* 0x000019d518009986 */ /* 0x000fe2000c101110 */
[----:B------:R-:W-:Y:S01]  /*caf0*/  ISETP.LT.OR P1, PT, R41, 0x22, !P3 ;  /* 0x000000222900780c */ /* 0x000fe20005f21670 */
[----:B------:R-:W-:Y:S01]  /*cb00*/  FMUL R205, R205, UR20 ;  /* 0x00000014cdcd7c20 */ /* 0x000fe20008400000 */
[----:B-1----:R-:W-:Y:S01]  /*cb10*/  F2FP.SATFINITE.E5M2.F32.PACK_AB_MERGE_C R35, RZ, R212, RZ ;  /* 0x000000d4ff23723e */ /* 0x002fe200048060ff */
        /* <DEDUP_REMOVED lines=11> */
[----:B------:R-:W-:Y:S01]  /*cbd0*/  ISETP.LT.OR P0, PT, R41, 0x29, !P3 ;  /* 0x000000292900780c */ /* 0x000fe20005f01670 */
[----:B------:R-:W-:Y:S01]  /*cbe0*/  FMUL R201, R201, UR20 ;  /* 0x00000014c9c97c20 */ /* 0x000fe20008400000 */
[----:B------:R-:W-:Y:S01]  /*cbf0*/  FMUL R199, R199, UR20 ;  /* 0x00000014c7c77c20 */ /* 0x000fe20008400000 */
[----:B------:R-:W-:Y:S01]  /*cc00*/  @!P1 STG.E.U8 desc[UR16][R24.64+0x21], R209 ;  /* 0x000021d118009986 */ /* 0x000fe2000c101110 */
[C---:B------:R-:W-:Y:S01]  /*cc10*/  ISETP.LT.OR P1, PT, R41.reuse, 0x2a, !P3 ;  /* 0x0000002a2900780c */ /* 0x040fe20005f21670 */
        /* <DEDUP_REMOVED lines=9> */
[----:B------:R-:W-:Y:S01]  /*ccb0*/  ISETP.LT.OR P5, PT, R41, 0x29, !P2 ;  /* 0x000000292900780c */ /* 0x000fe200057a1670 */
[----:B------:R-:W-:Y:S01]  /*ccc0*/  FMUL R195, R195, UR20 ;  /* 0x00000014c3c37c20 */ /* 0x000fe20008400000 */
[----:B------:R-:W-:Y:S01]  /*ccd0*/  F2FP.SATFINITE.E5M2.F32.PACK_AB_MERGE_C R199, RZ, R199, RZ ;  /* 0x000000c7ffc7723e */ /* 0x000fe200048060ff */
[----:B------:R0:W-:Y:S01]  /*cce0*/  @!P0 STG.E.U8 desc[UR16][R24.64+0x28], R33 ;  /* 0x0000282118008986 */ /* 0x0001e2000c101110 */
[C---:B------:R-:W-:Y:S01]  /*ccf0*/  ISETP.LT.OR P0, PT, R41.reuse, 0x31, !P3 ;  /* 0x000000312900780c */ /* 0x040fe20005f01670 */
[----:B------:R-:W-:Y:S01]  /*cd00*/  FMUL R196, R196, UR20 ;  /* 0x00000014c4c47c20 */ /* 0x000fe20008400000 */
[----:B------:R-:W-:Y:S01]  /*cd10*/  F2FP.SATFINITE.E5M2.F32.PACK_AB_MERGE_C R197, RZ, R197, RZ ;  /* 0x000000c5ffc5723e */ /* 0x000fe200048060ff */
        /* <DEDUP_REMOVED lines=59> */
[C---:B------:R-:W-:Y:S01]  /*d0d0*/  ISETP.LT.OR P6, PT, R41.reuse, 0x4a, !P2 ;  /* 0x0000004a2900780c */ /* 0x040fe200057c1670 */
        /* <DEDUP_REMOVED lines=57> */
[----:B------:R-:W-:Y:S01]  /*d470*/  ISETP.LT.OR P5, PT, R41, 0x61, !P3 ;  /* 0x000000612900780c */ /* 0x000fe20005fa1670 */
[----:B------:R-:W-:Y:S01]  /*d480*/  FMUL R161, R161, UR20 ;  /* 0x00000014a1a17c20 */ /* 0x000fe20008400000 */
[----:B0-----:R-:W-:Y:S01]  /*d490*/  F2FP.SATFINITE.E5M2.F32.PACK_AB_MERGE_C R33, RZ, R178, RZ ;  /* 0x000000b2ff21723e */ /* 0x001fe200048060ff */
[----:B------:R-:W-:Y:S01]  /*d4a0*/  FMUL R160, R160, UR20 ;  /* 0x00000014a0a07c20 */ /* 0x000fe20008400000 */
[----:B------:R-:W-:Y:S01]  /*d4b0*/  FMUL R159, R159, UR20 ;  /* 0x000000149f9f7c20 */ /* 0x000fe20008400000 */
[----:B------:R-:W-:Y:S01]  /*d4c0*/  FMUL R157, R157, UR20 ;  /* 0x000000149d9d7c20 */ /* 0x000fe20008400000 */
[----:B------:R-:W-:Y:S01]  /*d4d0*/  F2FP.SATFINITE.E5M2.F32.PACK_AB_MERGE_C R161, RZ, R161, RZ ;  /* 0x000000a1ffa1723e */ /* 0x000fe200048060ff */
[----:B------:R-:W-:Y:S01]  /*d4e0*/  FMUL R158, R158, UR20 ;  /* 0x000000149e9e7c20 */ /* 0x000fe20008400000 */
[----:B------:R-:W-:Y:S01]  /*d4f0*/  FMUL R156, R156, UR20 ;  /* 0x000000149c9c7c20 */ /* 0x000fe20008400000 */
[----:B------:R-:W-:Y:S01]  /*d500*/  @!P6 STG.E.U8 desc[UR16][R24.64+0x61], R177 ;  /* 0x000061b11800e986 */ /* 0x000fe2000c101110 */
[----:B------:R-:W-:Y:S01]  /*d510*/  ISETP.LT.OR P6, PT, R41, 0x69, !P3 ;  /* 0x000000692900780c */ /* 0x000fe20005fc1670 */
[----:B------:R-:W-:Y:S01]  /*d520*/  FMUL R155, R155, UR20 ;  /* 0x000000149b9b7c20 */ /* 0x000fe20008400000 */
[----:B-1----:R-:W-:Y:S01]  /*d530*/  F2FP.SATFINITE.E5M2.F32.PACK_AB_MERGE_C R35, RZ, R176, RZ ;  /* 0x000000b0ff23723e */ /* 0x002fe200048060ff */
[----:B------:R0:W-:Y:S01]  /*d540*/  @!P5 STG.E.U8 desc[UR16][R24.64+0x60], R33 ;  /* 0x000060211800d986 */ /* 0x0001e2000c101110 */
        /* <DEDUP_REMOVED lines=16> */
[----:B-1----:R-:W-:Y:S01]  /*d650*/  F2FP.SATFINITE.E5M2.F32.PACK_AB_MERGE_C R35, RZ, R170, RZ ;  /* 0x000000aaff23723e */ /* 0x002fe200048060ff */
[----:B------:R-:W-:Y:S01]  /*d660*/  @!P0 STG.E.U8 desc[UR16][R24.64+0x69], R173 ;  /* 0x000069ad18008986 */ /* 0x000fe2000c101110 */
        /* <DEDUP_REMOVED lines=12> */
[----:B------:R-:W-:Y:S01]  /*d730*/  ISETP.LT.OR P6, PT, R41, 0x79, !P3 ;  /* 0x000000792900780c */ /* 0x000fe20005fc1670 */
[----:B------:R-:W-:Y:S01]  /*d740*/  FMUL R17, R17, UR20 ;  /* 0x0000001411117c20 */ /* 0x000fe20008400000 */
[----:B------:R-:W-:Y:S01]  /*d750*/  ISETP.LT.OR P3, PT, R41, 0x7a, !P3 ;  /* 0x0000007a2900780c */ /* 0x000fe20005f61670 */
[----:B------:R-:W-:Y:S01]  /*d760*/  @!P0 STG.E.U8 desc[UR16][R24.64+0x71], R169 ;  /* 0x000071a918008986 */ /* 0x000fe2000c101110 */
[----:B0-----:R-:W-:Y:S01]  /*d770*/  F2FP.SATFINITE.E5M2.F32.PACK_AB_MERGE_C R33, RZ, R168, RZ ;  /* 0x000000a8ff21723e */ /* 0x001fe200048060ff */
[----:B------:R-:W-:Y:S01]  /*d780*/  FMUL R18, R18, UR20 ;  /* 0x0000001412127c20 */ /* 0x000fe20008400000 */
[----:B------:R-:W-:Y:S01]  /*d790*/  ISETP.GE.AND P0, PT, R42, 0x89, PT ;  /* 0x000000892a00780c */ /* 0x000fe20003f06270 */
[----:B------:R-:W-:Y:S01]  /*d7a0*/  FMUL R16, R16, UR20 ;  /* 0x0000001410107c20 */ /* 0x000fe20008400000 */
[----:B------:R-:W-:Y:S01]  /*d7b0*/  F2FP.SATFINITE.E5M2.F32.PACK_AB_MERGE_C R21, RZ, R21, RZ ;  /* 0x00000015ff15723e */ /* 0x000fe200048060ff */
[----:B------:R0:W-:Y:S01]  /*d7c0*/  @!P1 STG.E.U8 desc[UR16][R26.64+0x70], R33 ;  /* 0x000070211a009986 */ /* 0x0001e2000c101110 */
[----:B------:R-:W-:Y:S01]  /*d7d0*/  ISETP.GE.AND P1, PT, R42, 0x81, PT ;  /* 0x000000812a00780c */ /* 0x000fe20003f26270 */
[----:B------:R-:W-:Y:S01]  /*d7e0*/  FMUL R15, R15, UR20 ;  /* 0x000000140f0f7c20 */ /* 0x000fe20008400000 */
[----:B-1----:R-:W-:Y:S01]  /*d7f0*/  F2FP.SATFINITE.E5M2.F32.PACK_AB_MERGE_C R35, RZ, R166, RZ ;  /* 0x000000a6ff23723e */ /* 0x002fe200048060ff */
[----:B------:R-:W-:Y:S01]  /*d800*/  @!P5 STG.E.U8 desc[UR16][R26.64+0x71], R167 ;  /* 0x000071a71a00d986 */ /* 0x000fe2000c101110 */
[----:B------:R-:W-:Y:S01]  /*d810*/  ISETP.LT.OR P5, PT, R41, 0x79, !P2 ;  /* 0x000000792900780c */ /* 0x000fe200057a1670 */
[----:B------:R-:W-:Y:S01]  /*d820*/  FMUL R13, R13, UR20 ;  /* 0x000000140d0d7c20 */ /* 0x000fe20008400000 */
[C---:B------:R-:W-:Y:S01]  /*d830*/  ISETP.LT.OR P2, PT, R41.reuse, 0x7a, !P2 ;  /* 0x0000007a2900780c */ /* 0x040fe20005741670 */
        /* <DEDUP_REMOVED lines=9> */
[----:B------:R-:W-:Y:S01]  /*d8d0*/  F2FP.SATFINITE.E5M2.F32.PACK_AB_MERGE_C R17, RZ, R17, RZ ;  /* 0x00000011ff11723e */ /* 0x000fe200048060ff */
[----:B------:R-:W-:Y:S01]  /*d8e0*/  @!P5 STG.E.U8 desc[UR16][R26.64+0x78], R37 ;  /* 0x000078251a00d986 */ /* 0x000fe2000c101110 */
[----:B------:R-:W-:Y:S01]  /*d8f0*/  ISETP.LT.OR P5, PT, R41, 0x1, !P0 ;  /* 0x000000012900780c */ /* 0x000fe200047a1670 */
[----:B------:R-:W-:Y:S01]  /*d900*/  FMUL R9, R9, UR20 ;  /* 0x0000001409097c20 */ /* 0x000fe20008400000 */
[----:B------:R-:W-:Y:S01]  /*d910*/  F2FP.SATFINITE.E5M2.F32.PACK_AB_MERGE_C R15, RZ, R15, RZ ;  /* 0x0000000fff0f723e */ /* 0x000fe200048060ff */
[----:B------:R0:W-:Y:S01]  /*d920*/  @!P2 STG.E.U8 desc[UR16][R26.64+0x79], R163 ;  /* 0x000079a31a00a986 */ /* 0x0001e2000c101110 */
[C---:B------:R-:W-:Y:S01]  /*d930*/  ISETP.LT.OR P2, PT, R41.reuse, 0xa, !P1 ;  /* 0x0000000a2900780c */ /* 0x040fe20004f41670 */
        /* <DEDUP_REMOVED lines=9> */
[----:B------:R-:W-:Y:S01]  /*d9d0*/  F2FP.SATFINITE.E5M2.F32.PACK_AB_MERGE_C R11, RZ, R11, RZ ;  /* 0x0000000bff0b723e */ /* 0x000fe200048060ff */
[----:B------:R2:W-:Y:S01]  /*d9e0*/  @!P5 STG.E.U8 desc[UR16][R30.64], R33 ;  /* 0x000000211e00d986 */ /* 0x0005e2000c101110 */
[----:B------:R-:W-:Y:S01]  /*d9f0*/  ISETP.LT.OR P5, PT, R41, 0x9, !P0 ;  /* 0x000000092900780c */ /* 0x000fe200047a1670 */
[----:B------:R-:W-:Y:S01]  /*da00*/  FMUL R5, R5, UR20 ;  /* 0x0000001405057c20 */ /* 0x000fe20008400000 */
[----:B0-----:R-:W-:Y:S01]  /*da10*/  F2FP.SATFINITE.E5M2.F32.PACK_AB_MERGE_C R27, RZ, R156, RZ ;  /* 0x0000009cff1b723e */ /* 0x001fe200048060ff */
[----:B-----5:R-:W-:Y:S01]  /*da20*/  FMUL R0, R0, UR20 ;  /* 0x0000001400007c20 */ /* 0x020fe20008400000 */
[----:B------:R-:W-:Y:S01]  /*da30*/  F2FP.SATFINITE.E5M2.F32.PACK_AB_MERGE_C R9, RZ, R9, RZ ;  /* 0x00000009ff09723e */ /* 0x000fe200048060ff */
[----:B------:R-:W-:Y:S01]  /*da40*/  FMUL R6, R6, UR20 ;  /* 0x0000001406067c20 */ /* 0x000fe20008400000 */
[----:B------:R-:W-:Y:S01]  /*da50*/  F2FP.SATFINITE.E5M2.F32.PACK_AB_MERGE_C R7, RZ, R7, RZ ;  /* 0x00000007ff07723e */ /* 0x000fe200048060ff */
[----:B------:R-:W3:Y:S01]  /*da60*/  LDL.LU R221, [R1+0x14] ;  /* 0x0000140001dd7983 */ /* 0x000ee20000300800 */
[----:B-1----:R-:W-:Y:S01]  /*da70*/  F2FP.SATFINITE.E5M2.F32.PACK_AB_MERGE_C R25, RZ, R158, RZ ;  /* 0x0000009eff19723e */ /* 0x002fe200048060ff */
[----:B------:R-:W-:Y:S01]  /*da80*/  FMUL R2, R2, UR20 ;  /* 0x0000001402027c20 */ /* 0x000fe20008400000 */
[----:B------:R-:W-:Y:S01]  /*da90*/  F2FP.SATFINITE.E5M2.F32.PACK_AB_MERGE_C R5, RZ, R5, RZ ;  /* 0x00000005ff05723e */ /* 0x000fe200048060ff */
[----:B------:R-:W-:Y:S01]  /*daa0*/  @!P6 STG.E.U8 desc[UR16][R30.64+0x1], R159 ;  /* 0x0000019f1e00e986 */ /* 0x000fe2000c101110 */
[----:B------:R-:W-:Y:S01]  /*dab0*/  ISETP.LT.OR P6, PT, R41, 0xa, !P0 ;  /* 0x0000000a2900780c */ /* 0x000fe200047c1670 */
[----:B------:R-:W-:Y:S01]  /*dac0*/  FMUL R3, R3, UR20 ;  /* 0x0000001403037c20 */ /* 0x000fe20008400000 */
[----:B--2---:R-:W-:Y:S01]  /*dad0*/  F2FP.SATFINITE.E5M2.F32.PACK_AB_MERGE_C R33, RZ, R152, RZ ;  /* 0x00000098ff21723e */ /* 0x004fe200048060ff */
[----:B------:R-:W-:Y:S01]  /*dae0*/  @!P2 STG.E.U8 desc[UR16][R28.64+0x9], R157 ;  /* 0x0000099d1c00a986 */ /* 0x000fe2000c101110 */
[----:B------:R-:W-:Y:S01]  /*daf0*/  ISETP.LT.OR P2, PT, R41, 0x12, !P1 ;  /* 0x000000122900780c */ /* 0x000fe20004f41670 */
[----:B------:R-:W-:-:S02]  /*db00*/  FMUL R4, R4, UR20 ;  /* 0x0000001404047c20 */ /* 0x000fc40008400000 */
[----:B------:R0:W-:Y:S01]  /*db10*/  @!P3 STG.E.U8 desc[UR16][R28.64+0x8], R25 ;  /* 0x000008191c00b986 */ /* 0x0001e2000c101110 */
[----:B------:R-:W-:-:S03]  /*db20*/  ISETP.LT.OR P3, PT, R41, 0x11, !P1 ;  /* 0x000000112900780c */ /* 0x000fc60004f61670 */
[----:B------:R1:W-:Y:S01]  /*db30*/  @!P5 STG.E.U8 desc[UR16][R30.64+0x8], R27 ;  /* 0x0000081b1e00d986 */ /* 0x0003e2000c101110 */
[----:B------:R-:W-:-:S03]  /*db40*/  ISETP.LT.OR P5, PT, R41, 0x11, !P0 ;  /* 0x000000112900780c */ /* 0x000fc600047a1670 */
[----:B------:R-:W-:Y:S01]  /*db50*/  @!P6 STG.E.U8 desc[UR16][R30.64+0x9], R155 ;  /* 0x0000099b1e00e986 */ /* 0x000fe2000c101110 */
[----:B------:R-:W-:-:S03]  /*db60*/  ISETP.LT.OR P6, PT, R41, 0x12, !P0 ;  /* 0x000000122900780c */ /* 0x000fc600047c1670 */
[----:B------:R-:W-:Y:S01]  /*db70*/  @!P2 STG.E.U8 desc[UR16][R28.64+0x11], R153 ;  /* 0x000011991c00a986 */ /* 0x000fe2000c101110 */
[----:B------:R-:W-:Y:S02]  /*db80*/  ISETP.LT.OR P2, PT, R41, 0x1a, !P1 ;  /* 0x0000001a2900780c */ /* 0x000fe40004f41670 */
[----:B0-----:R-:W-:Y:S01]  /*db90*/  F2FP.SATFINITE.E5M2.F32.PACK_AB_MERGE_C R25, RZ, R154, RZ ;  /* 0x0000009aff19723e */ /* 0x001fe200048060ff */
[----:B------:R-:W2:Y:S01]  /*dba0*/  LDL.LU R220, [R1+0x18] ;  /* 0x0000180001dc7983 */ /* 0x000ea20000300800 */
[----:B-1----:R-:W-:-:S03]  /*dbb0*/  F2FP.SATFINITE.E5M2.F32.PACK_AB_MERGE_C R27, RZ, R20, RZ ;  /* 0x00000014ff1b723e */ /* 0x002fc600048060ff */
[----:B------:R0:W-:Y:S01]  /*dbc0*/  @!P3 STG.E.U8 desc[UR16][R28.64+0x10], R25 ;  /* 0x000010191c00b986 */ /* 0x0001e2000c101110 */
[----:B------:R-:W-:-:S03]  /*dbd0*/  ISETP.LT.OR P3, PT, R41, 0x19, !P1 ;  /* 0x000000192900780c */ /* 0x000fc60004f61670 */
[----:B------:R-:W-:Y:S01]  /*dbe0*/  @!P5 STG.E.U8 desc[UR16][R30.64+0x10], R33 ;  /* 0x000010211e00d986 */ /* 0x000fe2000c101110 */
[----:B------:R-:W-:-:S03]  /*dbf0*/  ISETP.LT.OR P5, PT, R41, 0x19, !P0 ;  /* 0x000000192900780c */ /* 0x000fc600047a1670 */
[----:B------:R1:W-:Y:S01]  /*dc00*/  @!P6 STG.E.U8 desc[UR16][R30.64+0x11], R23 ;  /* 0x000011171e00e986 */ /* 0x0003e2000c101110 */
[----:B------:R-:W-:-:S03]  /*dc10*/  ISETP.LT.OR P6, PT, R41, 0x1a, !P0 ;  /* 0x0000001a2900780c */ /* 0x000fc600047c1670 */
[----:B------:R4:W-:Y:S01]  /*dc20*/  @!P2 STG.E.U8 desc[UR16][R28.64+0x19], R21 ;  /* 0x000019151c00a986 */ /* 0x0009e2000c101110 */
[C---:B------:R-:W-:Y:S02]  /*dc30*/  ISETP.LT.OR P2, PT, R41.reuse, 0x22, !P1 ;  /* 0x000000222900780c */ /* 0x040fe40004f41670 */
[----:B0-----:R-:W-:Y:S01]  /*dc40*/  F2FP.SATFINITE.E5M2.F32.PACK_AB_MERGE_C R25, RZ, R22, RZ ;  /* 0x00000016ff19723e */ /* 0x001fe200048060ff */
[----:B------:R-:W2:Y:S04]  /*dc50*/  LDL.LU R222, [R1+0x1c] ;  /* 0x00001c0001de7983 */ /* 0x000ea80000300800 */
[----:B------:R-:W-:Y:S01]  /*dc60*/  @!P3 STG.E.U8 desc[UR16][R28.64+0x18], R25 ;  /* 0x000018191c00b986 */ /* 0x000fe2000c101110 */
[C---:B------:R-:W-:Y:S02]  /*dc70*/  ISETP.LT.OR P3, PT, R41.reuse, 0x21, !P1 ;  /* 0x000000212900780c */ /* 0x040fe40004f61670 */
[----:B-1----:R-:W-:Y:S01]  /*dc80*/  F2FP.SATFINITE.E5M2.F32.PACK_AB_MERGE_C R23, RZ, R18, RZ ;  /* 0x00000012ff17723e */ /* 0x002fe200048060ff */
[----:B------:R-:W-:Y:S01]  /*dc90*/  @!P5 STG.E.U8 desc[UR16][R30.64+0x18], R27 ;  /* 0x0000181b1e00d986 */ /* 0x000fe2000c101110 */
[----:B------:R-:W-:-:S02]  /*dca0*/  ISETP.LT.OR P5, PT, R41, 0x21, !P0 ;  /* 0x000000212900780c */ /* 0x000fc400047a1670 */
[----:B----4-:R-:W-:Y:S01]  /*dcb0*/  F2FP.SATFINITE.E5M2.F32.PACK_AB_MERGE_C R21, RZ, R16, RZ ;  /* 0x00000010ff15723e */ /* 0x010fe200048060ff */
[----:B------:R0:W-:Y:S01]  /*dcc0*/  @!P6 STG.E.U8 desc[UR16][R30.64+0x19], R19 ;  /* 0x000019131e00e986 */ /* 0x0001e2000c101110 */
[----:B------:R-:W-:-:S03]  /*dcd0*/  ISETP.LT.OR P6, PT, R41, 0x22, !P0 ;  /* 0x000000222900780c */ /* 0x000fc600047c1670 */
[----:B------:R1:W-:Y:S01]  /*dce0*/  @!P2 STG.E.U8 desc[UR16][R28.64+0x21], R17 ;  /* 0x000021111c00a986 */ /* 0x0003e2000c101110 */
[----:B------:R-:W-:-:S03]  /*dcf0*/  ISETP.LT.OR P2, PT, R41, 0x2a, !P1 ;  /* 0x0000002a2900780c */ /* 0x000fc60004f41670 */
[----:B------:R-:W-:Y:S01]  /*dd00*/  @!P3 STG.E.U8 desc[UR16][R28.64+0x20], R23 ;  /* 0x000020171c00b986 */ /* 0x000fe2000c101110 */
[----:B------:R-:W-:-:S03]  /*dd10*/  ISETP.LT.OR P3, PT, R41, 0x29, !P1 ;  /* 0x000000292900780c */ /* 0x000fc60004f61670 */
[----:B------:R-:W-:Y:S01]  /*dd20*/  @!P5 STG.E.U8 desc[UR16][R30.64+0x20], R21 ;  /* 0x000020151e00d986 */ /* 0x000fe2000c101110 */
[C---:B------:R-:W-:Y:S02]  /*dd30*/  ISETP.LT.OR P5, PT, R41.reuse, 0x29, !P0 ;  /* 0x000000292900780c */ /* 0x040fe400047a1670 */
[----:B0-----:R-:W-:Y:S01]  /*dd40*/  F2FP.SATFINITE.E5M2.F32.PACK_AB_MERGE_C R19, RZ, R14, RZ ;  /* 0x0000000eff13723e */ /* 0x001fe200048060ff */
[----:B------:R0:W-:Y:S01]  /*dd50*/  @!P6 STG.E.U8 desc[UR16][R30.64+0x21], R15 ;  /* 0x0000210f1e00e986 */ /* 0x0001e2000c101110 */
[C---:B------:R-:W-:Y:S02]  /*dd60*/  ISETP.LT.OR P6, PT, R41.reuse, 0x2a, !P0 ;  /* 0x0000002a2900780c */ /* 0x040fe400047c1670 */
[----:B-1----:R-:W-:Y:S01]  /*dd70*/  F2FP.SATFINITE.E5M2.F32.PACK_AB_MERGE_C R17, RZ, R12, RZ ;  /* 0x0000000cff11723e */ /* 0x002fe200048060ff */
        /* <DEDUP_REMOVED lines=15> */
[----:B0-----:R-:W-:Y:S02]  /*de70*/  F2FP.SATFINITE.E5M2.F32.PACK_AB_MERGE_C R11, RZ, R6, RZ ;  /* 0x00000006ff0b723e */ /* 0x001fe400048060ff */
[C---:B------:R-:W-:Y:S01]  /*de80*/  ISETP.LT.OR P5, PT, R41.reuse, 0x39, !P0 ;  /* 0x000000392900780c */ /* 0x040fe200047a1670 */
[----:B------:R0:W-:Y:S01]  /*de90*/  @!P6 STG.E.U8 desc[UR16][R30.64+0x31], R7 ;  /* 0x000031071e00e986 */ /* 0x0001e2000c101110 */
[----:B-1----:R-:W-:Y:S02]  /*dea0*/  F2FP.SATFINITE.E5M2.F32.PACK_AB_MERGE_C R9, RZ, R4, RZ ;  /* 0x00000004ff09723e */ /* 0x002fe400048060ff */
[----:B------:R-:W-:Y:S01]  /*deb0*/  ISETP.LT.OR P6, PT, R41, 0x3a, !P0 ;  /* 0x0000003a2900780c */ /* 0x000fe200047c1670 */
[----:B------:R1:W-:Y:S04]  /*dec0*/  @!P2 STG.E.U8 desc[UR16][R28.64+0x39], R5 ;  /* 0x000039051c00a986 */ /* 0x0003e8000c101110 */
[----:B------:R4:W-:Y:S01]  /*ded0*/  @!P3 STG.E.U8 desc[UR16][R28.64+0x38], R11 ;  /* 0x0000380b1c00b986 */ /* 0x0009e2000c101110 */
[----:B------:R-:W-:Y:S01]  /*dee0*/  FMUL R4, R227, UR20 ;  /* 0x00000014e3047c20 */ /* 0x000fe20008400000 */
[----:B------:R-:W-:-:S02]  /*def0*/  ISETP.LT.OR P3, PT, R41, 0x41, !P1 ;  /* 0x000000412900780c */ /* 0x000fc40004f61670 */
[----:B0-----:R-:W-:Y:S02]  /*df00*/  F2FP.SATFINITE.E5M2.F32.PACK_AB_MERGE_C R7, RZ, R3, RZ ;  /* 0x00000003ff07723e */ /* 0x001fe400048060ff */
[----:B-1----:R-:W-:Y:S01]  /*df10*/  F2FP.SATFINITE.E5M2.F32.PACK_AB_MERGE_C R5, RZ, R0, RZ ;  /* 0x00000000ff05723e */ /* 0x002fe200048060ff */
[----:B------:R-:W-:Y:S01]  /*df20*/  FMUL R0, R223, UR20 ;  /* 0x00000014df007c20 */ /* 0x000fe20008400000 */
[----:B------:R-:W-:Y:S01]  /*df30*/  ISETP.LT.OR P2, PT, R41, 0x42, !P1 ;  /* 0x000000422900780c */ /* 0x000fe20004f41670 */
[----:B------:R-:W2:Y:S01]  /*df40*/  LDL.LU R223, [R1+0x20] ;  /* 0x0000200001df7983 */ /* 0x000ea20000300800 */
[----:B----4-:R-:W-:Y:S02]  /*df50*/  F2FP.SATFINITE.E5M2.F32.PACK_AB_MERGE_C R11, RZ, R2, RZ ;  /* 0x00000002ff0b723e */ /* 0x010fe400048060ff */
[----:B------:R-:W-:Y:S01]  /*df60*/  F2FP.SATFINITE.E5M2.F32.PACK_AB_MERGE_C R13, RZ, R0, RZ ;  /* 0x00000000ff0d723e */ /* 0x000fe200048060ff */
[----:B---3--:R-:W-:Y:S01]  /*df70*/  FMUL R0, R225, UR20 ;  /* 0x00000014e1007c20 */ /* 0x008fe20008400000 */
[----:B------:R-:W-:Y:S01]  /*df80*/  FMUL R2, R224, UR20 ;  /* 0x00000014e0027c20 */ /* 0x000fe20008400000 */
[----:B------:R-:W3:Y:S04]  /*df90*/  LDL.LU R225, [R1+0x24] ;  /* 0x0000240001e17983 */ /* 0x000ee80000300800 */
[----:B------:R-:W4:Y:S01]  /*dfa0*/  LDL.LU R224, [R1+0x28] ;  /* 0x0000280001e07983 */ /* 0x000f220000300800 */
[----:B------:R-:W-:-:S03]  /*dfb0*/  FMUL R3, R226, UR20 ;  /* 0x00000014e2037c20 */ /* 0x000fc60008400000 */
[----:B------:R-:W4:Y:S04]  /*dfc0*/  LDL.LU R226, [R1+0x2c] ;  /* 0x00002c0001e27983 */ /* 0x000f280000300800 */
[----:B------:R-:W4:Y:S04]  /*dfd0*/  LDL.LU R227, [R1+0x30] ;  /* 0x0000300001e37983 */ /* 0x000f280000300800 */
[----:B------:R-:W-:Y:S01]  /*dfe0*/  @!P5 STG.E.U8 desc[UR16][R30.64+0x38], R9 ;  /* 0x000038091e00d986 */ /* 0x000fe2000c101110 */
[----:B------:R-:W-:-:S03]  /*dff0*/  ISETP.LT.OR P5, PT, R41, 0x41, !P0 ;  /* 0x000000412900780c */ /* 0x000fc600047a1670 */
[----:B------:R0:W-:Y:S01]  /*e000*/  @!P6 STG.E.U8 desc[UR16][R30.64+0x39], R7 ;  /* 0x000039071e00e986 */ /* 0x0001e2000c101110 */
[----:B------:R-:W-:-:S03]  /*e010*/  ISETP.LT.OR P6, PT, R41, 0x42, !P0 ;  /* 0x000000422900780c */ /* 0x000fc600047c1670 */
[----:B------:R-:W-:Y:S01]  /*e020*/  @!P3 STG.E.U8 desc[UR16][R28.64+0x40], R11 ;  /* 0x0000400b1c00b986 */ /* 0x000fe2000c101110 */
[----:B------:R-:W-:-:S03]  /*e030*/  ISETP.LT.OR P3, PT, R41, 0x49, !P1 ;  /* 0x000000492900780c */ /* 0x000fc60004f61670 */
[----:B------:R1:W-:Y:S01]  /*e040*/  @!P2 STG.E.U8 desc[UR16][R28.64+0x41], R5 ;  /* 0x000041051c00a986 */ /* 0x0003e2000c101110 */
[----:B0-----:R-:W-:-:S03]  /*e050*/  F2FP.SATFINITE.E5M2.F32.PACK_AB_MERGE_C R7, RZ, R0, RZ ;  /* 0x00000000ff07723e */ /* 0x001fc600048060ff */
[----:B------:R-:W-:Y:S01]  /*e060*/  @!P5 STG.E.U8 desc[UR16][R30.64+0x40], R13 ;  /* 0x0000400d1e00d986 */ /* 0x000fe2000c101110 */
[C---:B------:R-:W-:Y:S02]  /*e070*/  ISETP.LT.OR P2, PT, R41.reuse, 0x4a, !P1 ;  /* 0x0000004a2900780c */ /* 0x040fe40004f41670 */
[----:B-1----:R-:W-:Y:S01]  /*e080*/  F2FP.SATFINITE.E5M2.F32.PACK_AB_MERGE_C R5, RZ, R2, RZ ;  /* 0x00000002ff05723e */ /* 0x002fe200048060ff */
[----:B------:R0:W-:Y:S01]  /*e090*/  @!P6 STG.E.U8 desc[UR16][R30.64+0x41], R7 ;  /* 0x000041071e00e986 */ /* 0x0001e2000c101110 */
[C---:B------:R-:W-:Y:S02]  /*e0a0*/  ISETP.LT.OR P5, PT, R41.reuse, 0x49, !P0 ;  /* 0x000000492900780c */ /* 0x040fe400047a1670 */
[C---:B------:R-:W-:Y:S01]  /*e0b0*/  ISETP.LT.OR P6, PT, R41.reuse, 0x4a, !P0 ;  /* 0x0000004a2900780c */ /* 0x040fe200047c1670 */
[----:B------:R1:W-:Y:S01]  /*e0c0*/  @!P3 STG.E.U8 desc[UR16][R28.64+0x48], R5 ;  /* 0x000048051c00b986 */ /* 0x0003e2000c101110 */
[----:B------:R-:W-:Y:S02]  /*e0d0*/  ISETP.LT.OR P3, PT, R41, 0x51, !P1 ;  /* 0x000000512900780c */ /* 0x000fe40004f61670 */
[----:B------:R-:W-:-:S02]  /*e0e0*/  F2FP.SATFINITE.E5M2.F32.PACK_AB_MERGE_C R9, RZ, R3, RZ ;  /* 0x00000003ff09723e */ /* 0x000fc400048060ff */
[----:B------:R-:W-:-:S03]  /*e0f0*/  F2FP.SATFINITE.E5M2.F32.PACK_AB_MERGE_C R11, RZ, R4, RZ ;  /* 0x00000004ff0b723e */ /* 0x000fc600048060ff */
[----:B------:R1:W-:Y:S04]  /*e100*/  @!P2 STG.E.U8 desc[UR16][R28.64+0x49], R9 ;  /* 0x000049091c00a986 */ /* 0x0003e8000c101110 */
[----:B------:R-:W-:Y:S01]  /*e110*/  @!P5 STG.E.U8 desc[UR16][R30.64+0x48], R11 ;  /* 0x0000480b1e00d986 */ /* 0x000fe2000c101110 */
[----:B------:R-:W-:-:S03]  /*e120*/  FMUL R0, R221, UR20 ;  /* 0x00000014dd007c20 */ /* 0x000fc60008400000 */
[----:B------:R-:W4:Y:S02]  /*e130*/  LDL.LU R221, [R1+0x34] ;  /* 0x0000340001dd7983 */ /* 0x000f240000300800 */
[----:B0-----:R-:W-:-:S05]  /*e140*/  F2FP.SATFINITE.E5M2.F32.PACK_AB_MERGE_C R7, RZ, R0, RZ ;  /* 0x00000000ff07723e */ /* 0x001fca00048060ff */
[----:B------:R-:W-:Y:S01]  /*e150*/  @!P6 STG.E.U8 desc[UR16][R30.64+0x49], R7 ;  /* 0x000049071e00e986 */ /* 0x000fe2000c101110 */
[----:B--2---:R-:W-:-:S03]  /*e160*/  FMUL R2, R220, UR20 ;  /* 0x00000014dc027c20 */ /* 0x004fc60008400000 */
[----:B------:R-:W2:Y:S02]  /*e170*/  LDL.LU R220, [R1+0x38] ;  /* 0x0000380001dc7983 */ /* 0x000ea40000300800 */
[----:B-1----:R-:W-:-:S05]  /*e180*/  F2FP.SATFINITE.E5M2.F32.PACK_AB_MERGE_C R5, RZ, R2, RZ ;  /* 0x00000002ff05723e */ /* 0x002fca00048060ff */
[----:B------:R0:W-:Y:S01]  /*e190*/  @!P3 STG.E.U8 desc[UR16][R28.64+0x50], R5 ;  /* 0x000050051c00b986 */ /* 0x0001e2000c101110 */
[----:B------:R-:W-:-:S03]  /*e1a0*/  FMUL R3, R222, UR20 ;  /* 0x00000014de037c20 */ /* 0x000fc60008400000 */
[----:B------:R-:W2:Y:S02]  /*e1b0*/  LDL.LU R222, [R1+0x3c] ;  /* 0x00003c0001de7983 */ /* 0x000ea40000300800 */
[----:B------:R-:W-:Y:S01]  /*e1c0*/  F2FP.SATFINITE.E5M2.F32.PACK_AB_MERGE_C R9, RZ, R3, RZ ;  /* 0x00000003ff09723e */ /* 0x000fe200048060ff */
[----:B------:R-:W-:Y:S02]  /*e1d0*/  FMUL R0, R223, UR20 ;  /* 0x00000014df007c20 */ /* 0x000fe40008400000 */
[----:B------:R-:W2:Y:S03]  /*e1e0*/  LDL.LU R223, [R1+0x40] ;  /* 0x0000400001df7983 */ /* 0x000ea60000300800 */
[----:B------:R-:W-:Y:S01]  /*e1f0*/  F2FP.SATFINITE.E5M2.F32.PACK_AB_MERGE_C R13, RZ, R0, RZ ;  /* 0x00000000ff0d723e */ /* 0x000fe200048060ff */
[----:B---3--:R-:W-:Y:S02]  /*e200*/  FMUL R2, R225, UR20 ;  /* 0x00000014e1027c20 */ /* 0x008fe40008400000 */
[----:B------:R-:W3:Y:S01]  /*e210*/  LDL.LU R225, [R1+0x44] ;  /* 0x0000440001e17983 */ /* 0x000ee20000300800 */
[----:B----4-:R-:W-:-:S03]  /*e220*/  FMUL R0, R224, UR20 ;  /* 0x00000014e0007c20 */ /* 0x010fc60008400000 */
[----:B------:R-:W4:Y:S01]  /*e230*/  LDL.LU R224, [R1+0x48] ;  /* 0x0000480001e07983 */ /* 0x000f220000300800 */
[----:B------:R-:W-:Y:S01]  /*e240*/  FMUL R3, R226, UR20 ;  /* 0x00000014e2037c20 */ /* 0x000fe20008400000 */
[----:B0-----:R-:W-:Y:S02]  /*e250*/  F2FP.SATFINITE.E5M2.F32.PACK_AB_MERGE_C R5, RZ, R0, RZ ;  /* 0x00000000ff05723e */ /* 0x001fe400048060ff */
[----:B------:R-:W4:Y:S01]  /*e260*/  LDL.LU R226, [R1+0x4c] ;  /* 0x00004c0001e27983 */ /* 0x000f220000300800 */
[----:B------:R-:W-:-:S03]  /*e270*/  FMUL R0, R227, UR20 ;  /* 0x00000014e3007c20 */ /* 0x000fc60008400000 */
[----:B------:R-:W4:Y:S01]  /*e280*/  LDL.LU R227, [R1+0x50] ;  /* 0x0000500001e37983 */ /* 0x000f220000300800 */
[C---:B------:R-:W-:Y:S02]  /*e290*/  ISETP.LT.OR P2, PT, R41.reuse, 0x52, !P1 ;  /* 0x000000522900780c */ /* 0x040fe40004f41670 */
[C---:B------:R-:W-:Y:S01]  /*e2a0*/  ISETP.LT.OR P6, PT, R41.reuse, 0x52, !P0 ;  /* 0x000000522900780c */ /* 0x040fe200047c1670 */
[----:B------:R-:W4:Y:S01]  /*e2b0*/  LDL.LU R219, [R1+0x54] ;  /* 0x0000540001db7983 */ /* 0x000f220000300800 */
[C---:B------:R-:W-:Y:S02]  /*e2c0*/  ISETP.LT.OR P5, PT, R41.reuse, 0x51, !P0 ;  /* 0x000000512900780c */ /* 0x040fe400047a1670 */
[----:B------:R-:W-:Y:S02]  /*e2d0*/  ISETP.LT.OR P3, PT, R41, 0x59, !P1 ;  /* 0x000000592900780c */ /* 0x000fe40004f61670 */
[----:B------:R-:W-:Y:S02]  /*e2e0*/  F2FP.SATFINITE.E5M2.F32.PACK_AB_MERGE_C R7, RZ, R2, RZ ;  /* 0x00000002ff07723e */ /* 0x000fe400048060ff */
[----:B------:R-:W-:-:S03]  /*e2f0*/  F2FP.SATFINITE.E5M2.F32.PACK_AB_MERGE_C R11, RZ, R0, RZ ;  /* 0x00000000ff0b723e */ /* 0x000fc600048060ff */
[----:B------:R0:W-:Y:S01]  /*e300*/  @!P2 STG.E.U8 desc[UR16][R28.64+0x51], R9 ;  /* 0x000051091c00a986 */ /* 0x0001e2000c101110 */
[----:B------:R-:W-:-:S03]  /*e310*/  ISETP.LT.OR P2, PT, R41, 0x5a, !P1 ;  /* 0x0000005a2900780c */ /* 0x000fc60004f41670 */
[----:B------:R-:W-:Y:S01]  /*e320*/  @!P6 STG.E.U8 desc[UR16][R30.64+0x51], R7 ;  /* 0x000051071e00e986 */ /* 0x000fe2000c101110 */
[----:B------:R-:W-:-:S03]  /*e330*/  ISETP.LT.OR P6, PT, R41, 0x5a, !P0 ;  /* 0x0000005a2900780c */ /* 0x000fc600047c1670 */
[----:B------:R-:W-:Y:S01]  /*e340*/  @!P5 STG.E.U8 desc[UR16][R30.64+0x50], R13 ;  /* 0x0000500d1e00d986 */ /* 0x000fe2000c101110 */
[----:B0-----:R-:W-:-:S03]  /*e350*/  F2FP.SATFINITE.E5M2.F32.PACK_AB_MERGE_C R9, RZ, R3, RZ ;  /* 0x00000003ff09723e */ /* 0x001fc600048060ff */
[----:B------:R0:W-:Y:S04]  /*e360*/  @!P3 STG.E.U8 desc[UR16][R28.64+0x58], R5 ;  /* 0x000058051c00b986 */ /* 0x0001e8000c101110 */
[----:B------:R1:W-:Y:S01]  /*e370*/  @!P2 STG.E.U8 desc[UR16][R28.64+0x59], R9 ;  /* 0x000059091c00a986 */ /* 0x0003e2000c101110 */
[----:B------:R-:W-:-:S03]  /*e380*/  FMUL R0, R221, UR20 ;  /* 0x00000014dd007c20 */ /* 0x000fc60008400000 */
[----:B------:R-:W4:Y:S02]  /*e390*/  LDL.LU R221, [R1+0x58] ;  /* 0x0000580001dd7983 */ /* 0x000f240000300800 */
[----:B0-----:R-:W-:-:S05]  /*e3a0*/  F2FP.SATFINITE.E5M2.F32.PACK_AB_MERGE_C R5, RZ, R0, RZ ;  /* 0x00000000ff05723e */ /* 0x001fca00048060ff */
[----:B------:R0:W-:Y:S01]  /*e3b0*/  @!P6 STG.E.U8 desc[UR16][R30.64+0x59], R5 ;  /* 0x000059051e00e986 */ /* 0x0001e2000c101110 */
[----:B--2---:R-:W-:-:S03]  /*e3c0*/  FMUL R2, R220, UR20 ;  /* 0x00000014dc027c20 */ /* 0x004fc60008400000 */
[----:B------:R-:W2:Y:S02]  /*e3d0*/  LDL.LU R220, [R1+0x5c] ;  /* 0x00005c0001dc7983 */ /* 0x000ea40000300800 */
[----:B------:R-:W-:Y:S01]  /*e3e0*/  F2FP.SATFINITE.E5M2.F32.PACK_AB_MERGE_C R7, RZ, R2, RZ ;  /* 0x00000002ff07723e */ /* 0x000fe200048060ff */
[----:B------:R-:W-:Y:S02]  /*e3f0*/  FMUL R3, R222, UR20 ;  /* 0x00000014de037c20 */ /* 0x000fe40008400000 */
[----:B------:R-:W2:Y:S03]  /*e400*/  LDL.LU R222, [R1+0x60] ;  /* 0x0000600001de7983 */ /* 0x000ea60000300800 */
[----:B-1----:R-:W-:Y:S01]  /*e410*/  F2FP.SATFINITE.E5M2.F32.PACK_AB_MERGE_C R9, RZ, R3, RZ ;  /* 0x00000003ff09723e */ /* 0x002fe200048060ff */
[----:B------:R-:W-:Y:S02]  /*e420*/  FMUL R4, R223, UR20 ;  /* 0x00000014df047c20 */ /* 0x000fe40008400000 */
[----:B------:R-:W2:Y:S01]  /*e430*/  LDL.LU R223, [R1+0x64] ;  /* 0x0000640001df7983 */ /* 0x000ea20000300800 */
[----:B---3--:R-:W-:-:S03]  /*e440*/  FMUL R0, R225, UR20 ;  /* 0x00000014e1007c20 */ /* 0x008fc60008400000 */
[----:B------:R-:W3:Y:S01]  /*e450*/  LDL.LU R225, [R1+0x68] ;  /* 0x0000680001e17983 */ /* 0x000ee20000300800 */
[----:B----4-:R-:W-:Y:S01]  /*e460*/  FMUL R2, R224, UR20 ;  /* 0x00000014e0027c20 */ /* 0x010fe20008400000 */
[----:B0-----:R-:W-:Y:S02]  /*e470*/  F2FP.SATFINITE.E5M2.F32.PACK_AB_MERGE_C R5, RZ, R0, RZ ;  /* 0x00000000ff05723e */ /* 0x001fe400048060ff */
[----:B------:R-:W4:Y:S01]  /*e480*/  LDL.LU R224, [R1+0x6c] ;  /* 0x00006c0001e07983 */ /* 0x000f220000300800 */
[----:B------:R-:W-:-:S03]  /*e490*/  FMUL R3, R226, UR20 ;  /* 0x00000014e2037c20 */ /* 0x000fc60008400000 */
[----:B------:R-:W4:Y:S01]  /*e4a0*/  LDL.LU R226, [R1+0x70] ;  /* 0x0000700001e27983 */ /* 0x000f220000300800 */
[----:B------:R-:W-:-:S03]  /*e4b0*/  FMUL R0, R227, UR20 ;  /* 0x00000014e3007c20 */ /* 0x000fc60008400000 */
[----:B------:R-:W4:Y:S01]  /*e4c0*/  LDL.LU R227, [R1+0x74] ;  /* 0x0000740001e37983 */ /* 0x000f220000300800 */
[C---:B------:R-:W-:Y:S02]  /*e4d0*/  ISETP.LT.OR P5, PT, R41.reuse, 0x59, !P0 ;  /* 0x000000592900780c */ /* 0x040fe400047a1670 */
[C---:B------:R-:W-:Y:S02]  /*e4e0*/  ISETP.LT.OR P2, PT, R41.reuse, 0x62, !P1 ;  /* 0x000000622900780c */ /* 0x040fe40004f41670 */
[C---:B------:R-:W-:Y:S02]  /*e4f0*/  ISETP.LT.OR P3, PT, R41.reuse, 0x61, !P1 ;  /* 0x000000612900780c */ /* 0x040fe40004f61670 */
[----:B------:R-:W-:-:S07]  /*e500*/  ISETP.LT.OR P6, PT, R41, 0x62, !P0 ;  /* 0x000000622900780c */ /* 0x000fce00047c1670 */
[----:B------:R-:W-:Y:S01]  /*e510*/  @!P5 STG.E.U8 desc[UR16][R30.64+0x58], R11 ;  /* 0x0000580b1e00d986 */ /* 0x000fe2000c101110 */
[----:B------:R-:W-:-:S03]  /*e520*/  ISETP.LT.OR P5, PT, R41, 0x61, !P0 ;  /* 0x000000612900780c */ /* 0x000fc600047a1670 */
[----:B------:R0:W-:Y:S01]  /*e530*/  @!P2 STG.E.U8 desc[UR16][R28.64+0x61], R9 ;  /* 0x000061091c00a986 */ /* 0x0001e2000c101110 */
[----:B------:R-:W-:-:S03]  /*e540*/  ISETP.LT.OR P2, PT, R41, 0x6a, !P1 ;  /* 0x0000006a2900780c */ /* 0x000fc60004f41670 */
[----:B------:R1:W-:Y:S01]  /*e550*/  @!P3 STG.E.U8 desc[UR16][R28.64+0x60], R7 ;  /* 0x000060071c00b986 */ /* 0x0003e2000c101110 */
[----:B------:R-:W-:Y:S02]  /*e560*/  ISETP.LT.OR P3, PT, R41, 0x69, !P1 ;  /* 0x000000692900780c */ /* 0x000fe40004f61670 */
[----:B------:R-:W-:Y:S01]  /*e570*/  F2FP.SATFINITE.E5M2.F32.PACK_AB_MERGE_C R13, RZ, R4, RZ ;  /* 0x00000004ff0d723e */ /* 0x000fe200048060ff */
[----:B------:R1:W-:Y:S01]  /*e580*/  @!P6 STG.E.U8 desc[UR16][R30.64+0x61], R5 ;  /* 0x000061051e00e986 */ /* 0x0003e2000c101110 */
[----:B0-----:R-:W-:-:S03]  /*e590*/  F2FP.SATFINITE.E5M2.F32.PACK_AB_MERGE_C R9, RZ, R3, RZ ;  /* 0x00000003ff09723e */ /* 0x001fc600048060ff */
[----:B------:R-:W-:Y:S01]  /*e5a0*/  @!P5 STG.E.U8 desc[UR16][R30.64+0x60], R13 ;  /* 0x0000600d1e00d986 */ /* 0x000fe2000c101110 */
[----:B-1----:R-:W-:-:S03]  /*e5b0*/  F2FP.SATFINITE.E5M2.F32.PACK_AB_MERGE_C R7, RZ, R2, RZ ;  /* 0x00000002ff07723e */ /* 0x002fc600048060ff */
[----:B------:R-:W-:Y:S01]  /*e5c0*/  @!P2 STG.E.U8 desc[UR16][R28.64+0x69], R9 ;  /* 0x000069091c00a986 */ /* 0x000fe2000c101110 */
[C---:B------:R-:W-:Y:S02]  /*e5d0*/  ISETP.LT.OR P5, PT, R41.reuse, 0x69, !P0 ;  /* 0x000000692900780c */ /* 0x040fe400047a1670 */
[C---:B------:R-:W-:Y:S01]  /*e5e0*/  ISETP.LT.OR P6, PT, R41.reuse, 0x6a, !P0 ;  /* 0x0000006a2900780c */ /* 0x040fe200047c1670 */
[----:B------:R0:W-:Y:S01]  /*e5f0*/  @!P3 STG.E.U8 desc[UR16][R28.64+0x68], R7 ;  /* 0x000068071c00b986 */ /* 0x0001e2000c101110 */
[----:B------:R-:W-:Y:S01]  /*e600*/  ISETP.LT.OR P2, PT, R41, 0x72, !P1 ;  /* 0x000000722900780c */ /* 0x000fe20004f41670 */
[----:B------:R-:W-:Y:S01]  /*e610*/  FMUL R2, R219, UR20 ;  /* 0x00000014db027c20 */ /* 0x000fe20008400000 */
[----:B------:R-:W-:Y:S02]  /*e620*/  ISETP.LT.OR P3, PT, R41, 0x71, !P1 ;  /* 0x000000712900780c */ /* 0x000fe40004f61670 */
[----:B------:R-:W-:Y:S02]  /*e630*/  F2FP.SATFINITE.E5M2.F32.PACK_AB_MERGE_C R11, RZ, R0, RZ ;  /* 0x00000000ff0b723e */ /* 0x000fe400048060ff */
[----:B------:R-:W-:-:S03]  /*e640*/  F2FP.SATFINITE.E5M2.F32.PACK_AB_MERGE_C R5, RZ, R2, RZ ;  /* 0x00000002ff05723e */ /* 0x000fc600048060ff */
[----:B------:R-:W-:Y:S01]  /*e650*/  @!P5 STG.E.U8 desc[UR16][R30.64+0x68], R11 ;  /* 0x0000680b1e00d986 */ /* 0x000fe2000c101110 */
[----:B------:R-:W-:-:S03]  /*e660*/  ISETP.LT.OR P5, PT, R41, 0x71, !P0 ;  /* 0x000000712900780c */ /* 0x000fc600047a1670 */
[----:B------:R-:W-:Y:S01]  /*e670*/  @!P6 STG.E.U8 desc[UR16][R30.64+0x69], R5 ;  /* 0x000069051e00e986 */ /* 0x000fe2000c101110 */
[----:B------:R-:W-:Y:S01]  /*e680*/  ISETP.LT.OR P6, PT, R41, 0x72, !P0 ;  /* 0x000000722900780c */ /* 0x000fe200047c1670 */
[----:B------:R-:W-:-:S05]  /*e690*/  FMUL R0, R221, UR20 ;  /* 0x00000014dd007c20 */ /* 0x000fca0008400000 */
[----:B0-----:R-:W-:-:S05]  /*e6a0*/  F2FP.SATFINITE.E5M2.F32.PACK_AB_MERGE_C R7, RZ, R0, RZ ;  /* 0x00000000ff07723e */ /* 0x001fca00048060ff */
[----:B------:R0:W-:Y:S01]  /*e6b0*/  @!P3 STG.E.U8 desc[UR16][R28.64+0x70], R7 ;  /* 0x000070071c00b986 */ /* 0x0001e2000c101110 */
[C---:B------:R-:W-:Y:S02]  /*e6c0*/  ISETP.LT.OR P3, PT, R41.reuse, 0x79, !P0 ;  /* 0x000000792900780c */ /* 0x040fe40004761670 */
[----:B------:R-:W-:Y:S01]  /*e6d0*/  ISETP.LT.OR P0, PT, R41, 0x7a, !P0 ;  /* 0x0000007a2900780c */ /* 0x000fe20004701670 */
[----:B--2---:R-:W-:-:S05]  /*e6e0*/  FMUL R3, R220, UR20 ;  /* 0x00000014dc037c20 */ /* 0x004fca0008400000 */
[----:B------:R-:W-:-:S05]  /*e6f0*/  F2FP.SATFINITE.E5M2.F32.PACK_AB_MERGE_C R9, RZ, R3, RZ ;  /* 0x00000003ff09723e */ /* 0x000fca00048060ff */
[----:B------:R1:W-:Y:S01]  /*e700*/  @!P2 STG.E.U8 desc[UR16][R28.64+0x71], R9 ;  /* 0x000071091c00a986 */ /* 0x0003e2000c101110 */
[C---:B------:R-:W-:Y:S02]  /*e710*/  ISETP.LT.OR P2, PT, R41.reuse, 0x79, !P1 ;  /* 0x000000792900780c */ /* 0x040fe40004f41670 */
[----:B------:R-:W-:Y:S01]  /*e720*/  ISETP.LT.OR P1, PT, R41, 0x7a, !P1 ;  /* 0x0000007a2900780c */ /* 0x000fe20004f21670 */
[----:B------:R-:W-:-:S05]  /*e730*/  FMUL R0, R222, UR20 ;  /* 0x00000014de007c20 */ /* 0x000fca0008400000 */
[----:B------:R-:W-:-:S05]  /*e740*/  F2FP.SATFINITE.E5M2.F32.PACK_AB_MERGE_C R13, RZ, R0, RZ ;  /* 0x00000000ff0d723e */ /* 0x000fca00048060ff */
[----:B------:R2:W-:Y:S01]  /*e750*/  @!P5 STG.E.U8 desc[UR16][R30.64+0x70], R13 ;  /* 0x0000700d1e00d986 */ /* 0x0005e2000c101110 */
[----:B------:R-:W-:Y:S01]  /*e760*/  FMUL R0, R223, UR20 ;  /* 0x00000014df007c20 */ /* 0x000fe20008400000 */
[----:B---3--:R-:W-:Y:S01]  /*e770*/  FMUL R2, R225, UR20 ;  /* 0x00000014e1027c20 */ /* 0x008fe20008400000 */
[----:B----4-:R-:W-:-:S03]  /*e780*/  FMUL R3, R224, UR20 ;  /* 0x00000014e0037c20 */ /* 0x010fc60008400000 */
[----:B0-----:R-:W-:Y:S01]  /*e790*/  F2FP.SATFINITE.E5M2.F32.PACK_AB_MERGE_C R7, RZ, R0, RZ ;  /* 0x00000000ff07723e */ /* 0x001fe200048060ff */
[----:B------:R-:W-:Y:S01]  /*e7a0*/  FMUL R4, R226, UR20 ;  /* 0x00000014e2047c20 */ /* 0x000fe20008400000 */
[----:B------:R-:W-:Y:S01]  /*e7b0*/  FMUL R5, R227, UR20 ;  /* 0x00000014e3057c20 */ /* 0x000fe20008400000 */
[----:B-1----:R-:W-:Y:S02]  /*e7c0*/  F2FP.SATFINITE.E5M2.F32.PACK_AB_MERGE_C R9, RZ, R2, RZ ;  /* 0x00000002ff09723e */ /* 0x002fe400048060ff */
[----:B------:R-:W-:Y:S02]  /*e7d0*/  F2FP.SATFINITE.E5M2.F32.PACK_AB_MERGE_C R3, RZ, R3, RZ ;  /* 0x00000003ff03723e */ /* 0x000fe400048060ff */
[----:B------:R-:W-:Y:S02]  /*e7e0*/  F2FP.SATFINITE.E5M2.F32.PACK_AB_MERGE_C R11, RZ, R4, RZ ;  /* 0x00000004ff0b723e */ /* 0x000fe400048060ff */
[----:B------:R-:W-:Y:S01]  /*e7f0*/  F2FP.SATFINITE.E5M2.F32.PACK_AB_MERGE_C R5, RZ, R5, RZ ;  /* 0x00000005ff05723e */ /* 0x000fe200048060ff */
[----:B------:R2:W-:Y:S04]  /*e800*/  @!P6 STG.E.U8 desc[UR16][R30.64+0x71], R7 ;  /* 0x000071071e00e986 */ /* 0x0005e8000c101110 */
[----:B------:R2:W-:Y:S04]  /*e810*/  @!P2 STG.E.U8 desc[UR16][R28.64+0x78], R9 ;  /* 0x000078091c00a986 */ /* 0x0005e8000c101110 */
[----:B------:R2:W-:Y:S04]  /*e820*/  @!P1 STG.E.U8 desc[UR16][R28.64+0x79], R3 ;  /* 0x000079031c009986 */ /* 0x0005e8000c101110 */
[----:B------:R2:W-:Y:S04]  /*e830*/  @!P3 STG.E.U8 desc[UR16][R30.64+0x78], R11 ;  /* 0x0000780b1e00b986 */ /* 0x0005e8000c101110 */
[----:B------:R2:W-:Y:S02]  /*e840*/  @!P0 STG.E.U8 desc[UR16][R30.64+0x79], R5 ;  /* 0x000079051e008986 */ /* 0x0005e4000c101110 */
.L_x_296:
[----:B------:R-:W-:Y:S05]  /*e850*/  BSYNC B0 ;  /* 0x0000000000007941 */ /* 0x000fea0003800000 */
.L_x_38:
[----:B0-2---:R-:W2:Y:S04]  /*e860*/  LDL.LU R3, [R1+0x80] ;  /* 0x0000800001037983 */ /* 0x005ea80000300800 */
[----:B-----5:R-:W2:Y:S01]  /*e870*/  LDL.LU R2, [R1+0x84] ;  /* 0x0000840001027983 */ /* 0x020ea20000300800 */
[----:B------:R-:W-:Y:S01]  /*e880*/  ULDC UR6, c[0x0][0xc] ;  /* 0x0000030000067ab9 */ /* 0x000fe20000000800 */
[----:B------:R-:W-:Y:S01]  /*e890*/  ULDC UR7, c[0x0][0x10] ;  /* 0x0000040000077ab9 */ /* 0x000fe20000000800 */
[----:B------:R-:W2:Y:S01]  /*e8a0*/  LDC R5, c[0x0][0x14] ;  /* 0x00000500ff057b82 */ /* 0x000ea20000000800 */
[----:B------:R-:W-:Y:S01]  /*e8b0*/  UIMAD.WIDE.U32 UR6, UR6, UR7, URZ ;  /* 0x00000007060672a5 */ /* 0x000fe2000f8e003f */
[----:B------:R-:W-:Y:S01]  /*e8c0*/  PRMT R0, RZ, 0x7610, R0 ;  /* 0x00007610ff007816 */ /* 0x000fe20000000000 */
[----:B------:R-:W-:-:S04]  /*e8d0*/  UMOV UR22, 0xffffffff ;  /* 0xffffffff00167882 */ /* 0x000fc80000000000 */
[----:B--2---:R-:W-:-:S04]  /*e8e0*/  IMAD.WIDE.U32 R2, R5, UR6, R2 ;  /* 0x0000000605027c25 */ /* 0x004fc8000f8e0002 */
[----:B------:R-:W-:Y:S01]  /*e8f0*/  IMAD R5, R5, UR7, RZ ;  /* 0x0000000705057c24 */ /* 0x000fe2000f8e02ff */
[----:B------:R-:W-:Y:S01]  /*e900*/  ULDC.64 UR6, c[0x0][0x650] ;  /* 0x0001940000067ab9 */ /* 0x000fe20000000a00 */
[----:B------:R-:W-:Y:S01]  /*e910*/  IMAD.MOV.U32 R19, RZ, RZ, R2 ;  /* 0x000000ffff137224 */ /* 0x000fe200078e0002 */
[----:B------:R-:W-:Y:S01]  /*e920*/  ISETP.GE.U32.AND P0, PT, R2, UR6, PT ;  /* 0x0000000602007c0c */ /* 0x000fe2000bf06070 */
[----:B------:R-:W-:Y:S02]  /*e930*/  IMAD.IADD R22, R3, 0x1, R5 ;  /* 0x0000000103167824 */ /* 0x000fe400078e0205 */
[----:B------:R-:W-:-:S03]  /*e940*/  IMAD.MOV.U32 R2, RZ, RZ, -0x1 ;  /* 0xffffffffff027424 */ /* 0x000fc600078e00ff */
[----:B------:R0:W-:Y:S01]  /*e950*/  STL [R1+0x80], R22 ;  /* 0x0000801601007387 */ /* 0x0001e20000100800 */
[----:B------:R-:W-:-:S03]  /*e960*/  ISETP.GE.U32.AND.EX P0, PT, R22, UR7, PT, P0 ;  /* 0x0000000716007c0c */ /* 0x000fc6000bf06100 */
[----:B------:R0:W-:Y:S04]  /*e970*/  STL [R1+0x84], R19 ;  /* 0x0000841301007387 */ /* 0x0001e80000100800 */
[----:B------:R0:W-:Y:S06]  /*e980*/  STL [R1+0x88], R2 ;  /* 0x0000880201007387 */ /* 0x0001ec0000100800 */
[----:B------:R-:W-:Y:S05]  /*e990*/  @P0 BRA `(.L_x_297) ;  /* 0x00000004006c0947 */ /* 0x000fea0003800000 */
[----:B------:R-:W2:Y:S01]  /*e9a0*/  S2R R14, SR_CTAID.X ;  /* 0x00000000000e7919 */ /* 0x000ea20000002500 */
[----:B------:R-:W5:Y:S01]  /*e9b0*/  LDC.64 R8, c[0x0][0x628] ;  /* 0x00018a00ff087b82 */ /* 0x000f620000000a00 */
[----:B------:R-:W-:Y:S01]  /*e9c0*/  ULDC UR6, c[0x0][0x150] ;  /* 0x0000540000067ab9 */ /* 0x000fe20000000800 */
[----:B------:R-:W-:Y:S01]  /*e9d0*/  IMAD.MOV.U32 R6, RZ, RZ, R19 ;  /* 0x000000ffff067224 */ /* 0x000fe200078e0013 */
[----:B------:R-:W0:Y:S01]  /*e9e0*/  S2R R16, SR_CTAID.Y ;  /* 0x0000000000107919 */ /* 0x000e220000002600 */
[----:B------:R-:W-:-:S04]  /*e9f0*/  IMAD.MOV.U32 R7, RZ, RZ, R22 ;  /* 0x000000ffff077224 */ /* 0x000fc800078e0016 */
[----:B------:R-:W0:Y:S08]  /*ea00*/  LDC R17, c[0x0][0x144] ;  /* 0x00005100ff117b82 */ /* 0x000e300000000800 */
[----:B------:R-:W0:Y:S08]  /*ea10*/  LDC R10, c[0x0][0x630] ;  /* 0x00018c00ff0a7b82 */ /* 0x000e300000000800 */
[----:B------:R-:W0:Y:S01]  /*ea20*/  LDC.64 R12, c[0x0][0x620] ;  /* 0x00018800ff0c7b82 */ /* 0x000e220000000a00 */
[----:B-----5:R-:W-:-:S04]  /*ea30*/  ISETP.NE.U32.AND P0, PT, R8, RZ, PT ;  /* 0x000000ff0800720c */ /* 0x020fc80003f05070 */
[----:B------:R-:W-:Y:S02]  /*ea40*/  ISETP.NE.AND.EX P0, PT, R9, RZ, PT, P0 ;  /* 0x000000ff0900720c */ /* 0x000fe40003f05300 */
[----:B--2---:R-:W-:-:S05]  /*ea50*/  I2FP.F32.U32 R0, R14 ;  /* 0x0000000e00007245 */ /* 0x004fca0000201000 */
[----:B------:R-:W-:-:S04]  /*ea60*/  FMUL R0, R0, UR6 ;  /* 0x0000000600007c20 */ /* 0x000fc80008400000 */
[----:B------:R2:W0:Y:S02]  /*ea70*/  F2I.U32.TRUNC.NTZ R15, R0 ;  /* 0x00000000000f7305 */ /* 0x000424000020f000 */
[----:B------:R-:W-:Y:S05]  /*ea80*/  @!P0 BRA `(.L_x_298) ;  /* 0x0000000000288947 */ /* 0x000fea0003800000 */
[----:B--2---:R-:W2:Y:S02]  /*ea90*/  LDC R0, c[0x0][0x634] ;  /* 0x00018d00ff007b82 */ /* 0x004ea40000000800 */
[----:B--2---:R-:W-:-:S05]  /*eaa0*/  IADD3 R7, P0, R19, R0, RZ ;  /* 0x0000000013077210 */ /* 0x004fca0007f1e0ff */
[----:B------:R-:W-:-:S04]  /*eab0*/  IMAD.X R11, RZ, RZ, R22, P0 ;  /* 0x000000ffff0b7224 */ /* 0x000fc800000e0616 */
[----:B0-----:R-:W-:-:S04]  /*eac0*/  IMAD.WIDE.U32 R2, R11, R8, RZ ;  /* 0x000000080b027225 */ /* 0x001fc800078e00ff */
[----:B------:R-:W-:-:S04]  /*ead0*/  IMAD.WIDE.U32 R4, P0, R7, R9, R2 ;  /* 0x0000000907047225 */ /* 0x000fc80007800002 */
[----:B------:R-:W-:-:S04]  /*eae0*/  IMAD.WIDE.U32 R2, R7, R8, RZ ;  /* 0x0000000807027225 */ /* 0x000fc800078e00ff */
[----:B------:R-:W-:Y:S01]  /*eaf0*/  IMAD.X R7, RZ, RZ, RZ, P0 ;  /* 0x000000ffff077224 */ /* 0x000fe200000e06ff */
[----:B------:R-:W-:Y:S01]  /*eb00*/  IADD3 RZ, P0, R3, R4, RZ ;  /* 0x0000000403ff7210 */ /* 0x000fe20007f1e0ff */
[----:B------:R-:W-:-:S04]  /*eb10*/  IMAD.MOV.U32 R6, RZ, RZ, R5 ;  /* 0x000000ffff067224 */ /* 0x000fc800078e0005 */
[----:B------:R-:W-:-:S08]  /*eb20*/  IMAD.WIDE.U32.X R6, R11, R9, R6, P0 ;  /* 0x000000090b067225 */ /* 0x000fd000000e0406 */
.L_x_298:
[-CC-:B01----:R-:W-:Y:S01]  /*eb30*/  SHF.R.U64 R24, R6, R10.reuse, R7.reuse ;  /* 0x0000000a06187219 */ /* 0x183fe20000001207 */
[----:B------:R-:W0:Y:S01]  /*eb40*/  LDC.64 R20, c[0x0][0x640] ;  /* 0x00019000ff147b82 */ /* 0x000e220000000a00 */
[----:B--2---:R-:W-:Y:S01]  /*eb50*/  SHF.R.U32.HI R0, RZ, R10, R7 ;  /* 0x0000000aff007219 */ /* 0x004fe20000011607 */
[----:B------:R-:W-:Y:S01]  /*eb60*/  IMAD.MOV.U32 R2, RZ, RZ, R19 ;  /* 0x000000ffff027224 */ /* 0x000fe200078e0013 */
[----:B------:R-:W-:Y:S01]  /*eb70*/  IADD3 R5, P0, RZ, -R24, RZ ;  /* 0x80000018ff057210 */ /* 0x000fe20007f1e0ff */
[----:B------:R-:W-:Y:S01]  /*eb80*/  IMAD.MOV R15, RZ, RZ, -R15 ;  /* 0x000000ffff0f7224 */ /* 0x000fe200078e0a0f */
[----:B------:R-:W-:Y:S01]  /*eb90*/  ULDC UR6, c[0x0][0x154] ;  /* 0x0000550000067ab9 */ /* 0x000fe20000000800 */
[----:B------:R-:W-:Y:S02]  /*eba0*/  IMAD.MOV.U32 R7, RZ, RZ, 0x1 ;  /* 0x00000001ff077424 */ /* 0x000fe400078e00ff */
[----:B------:R-:W1:Y:S01]  /*ebb0*/  LDC R4, c[0x0][0x618] ;  /* 0x00018600ff047b82 */ /* 0x000e620000000800 */
[----:B------:R-:W-:-:S02]  /*ebc0*/  IMAD.X R3, RZ, RZ, ~R0, P0 ;  /* 0x000000ffff037224 */ /* 0x000fc400000e0e00 */
[----:B------:R-:W-:Y:S02]  /*ebd0*/  IMAD R15, R17, R15, R14 ;  /* 0x0000000f110f7224 */ /* 0x000fe400078e020e */
[-C--:B------:R-:W-:Y:S02]  /*ebe0*/  IMAD R0, R3, R12.reuse, RZ ;  /* 0x0000000c03007224 */ /* 0x080fe400078e02ff */
[----:B------:R-:W-:Y:S01]  /*ebf0*/  IMAD.MOV.U32 R3, RZ, RZ, R22 ;  /* 0x000000ffff037224 */ /* 0x000fe200078e0016 */
[----:B------:R-:W2:Y:S01]  /*ec00*/  LDC R6, c[0x0][0x608] ;  /* 0x00018200ff067b82 */ /* 0x000ea20000000800 */
[----:B------:R-:W-:-:S04]  /*ec10*/  IMAD.WIDE.U32 R2, R5, R12, R2 ;  /* 0x0000000c05027225 */ /* 0x000fc800078e0002 */
[----:B------:R-:W-:-:S03]  /*ec20*/  IMAD R5, R5, R13, R0 ;  /* 0x0000000d05057224 */ /* 0x000fc600078e0200 */
[----:B------:R-:W5:Y:S01]  /*ec30*/  LDC R18, c[0x0][0x658] ;  /* 0x00019600ff127b82 */ /* 0x000f620000000800 */
[----:B------:R-:W-:Y:S01]  /*ec40*/  I2FP.F32.U32 R0, R16 ;  /* 0x0000001000007245 */ /* 0x000fe20000201000 */
[----:B------:R-:W-:Y:S01]  /*ec50*/  IMAD.IADD R3, R3, 0x1, R5 ;  /* 0x0000000103037824 */ /* 0x000fe200078e0205 */
[----:B0-----:R-:W-:Y:S01]  /*ec60*/  ISETP.NE.U32.AND P0, PT, R20, RZ, PT ;  /* 0x000000ff1400720c */ /* 0x001fe20003f05070 */
[----:B------:R-:W-:Y:S02]  /*ec70*/  IMAD.MOV.U32 R5, RZ, RZ, -0x1 ;  /* 0xffffffffff057424 */ /* 0x000fe400078e00ff */
[----:B------:R-:W-:Y:S02]  /*ec80*/  FMUL R0, R0, UR6 ;  /* 0x0000000600007c20 */ /* 0x000fe40008400000 */
[----:B------:R-:W0:Y:S01]  /*ec90*/  LDC R13, c[0x0][0x148] ;  /* 0x00005200ff0d7b82 */ /* 0x000e220000000800 */
[----:B-1----:R-:W-:Y:S01]  /*eca0*/  SHF.R.U64 R10, R2, R4, R3 ;  /* 0x00000004020a7219 */ /* 0x002fe20000001203 */
[----:B------:R1:W0:Y:S01]  /*ecb0*/  F2I.U32.TRUNC.NTZ R12, R0 ;  /* 0x00000000000c7305 */ /* 0x000222000020f000 */
[----:B------:R-:W-:-:S02]  /*ecc0*/  ISETP.NE.AND.EX P0, PT, R21, RZ, PT, P0 ;  /* 0x000000ff1500720c */ /* 0x000fc40003f05300 */
[----:B------:R-:W-:-:S03]  /*ecd0*/  SHF.R.U32.HI R3, RZ, R4, R3 ;  /* 0x00000004ff037219 */ /* 0x000fc60000011603 */
[----:B------:R-:W0:Y:S01]  /*ece0*/  LDC R14, c[0x0][0x600] ;  /* 0x00018000ff0e7b82 */ /* 0x000e220000000800 */
[-CC-:B--2---:R-:W-:Y:S02]  /*ecf0*/  SHF.R.U64 R8, R10, R6.reuse, R3.reuse ;  /* 0x000000060a087219 */ /* 0x184fe40000001203 */
[----:B------:R-:W-:-:S05]  /*ed00*/  SHF.R.U32.HI R3, RZ, R6, R3 ;  /* 0x00000006ff037219 */ /* 0x000fca0000011603 */
[----:B------:R-:W2:Y:S01]  /*ed10*/  LDC R19, c[0x0][0x648] ;  /* 0x00019200ff137b82 */ /* 0x000ea20000000800 */
[-CC-:B-----5:R-:W-:Y:S02]  /*ed20*/  SHF.R.U64 R11, R8, R18.reuse, R3.reuse ;  /* 0x00000012080b7219 */ /* 0x1a0fe40000001203 */
[-C--:B------:R-:W-:Y:S02]  /*ed30*/  SHF.L.U32 R5, R5, R18.reuse, RZ ;  /* 0x0000001205057219 */ /* 0x080fe400000006ff */
[-C--:B------:R-:W-:Y:S01]  /*ed40*/  SHF.R.U32.HI R3, RZ, R18.reuse, R3 ;  /* 0x00000012ff037219 */ /* 0x080fe20000011603 */
[----:B------:R-:W-:Y:S01]  /*ed50*/  IMAD.MOV.U32 R2, RZ, RZ, R11 ;  /* 0x000000ffff027224 */ /* 0x000fe200078e000b */
[----:B------:R-:W-:Y:S01]  /*ed60*/  SHF.L.U32 R40, R7, R18, RZ ;  /* 0x0000001207287219 */ /* 0x000fe200000006ff */
[----:B------:R-:W0:Y:S01]  /*ed70*/  LDC R22, c[0x0][0x638] ;  /* 0x00018e00ff167b82 */ /* 0x000e220000000800 */
[----:B------:R-:W-:-:S07]  /*ed80*/  LOP3.LUT R17, RZ, R5, RZ, 0x33, !PT ;  /* 0x00000005ff117212 */ /* 0x000fce00078e33ff */
[----:B------:R-:W0:Y:S01]  /*ed90*/  LDC R23, c[0x0][0x610] ;  /* 0x00018400ff177b82 */ /* 0x000e220000000800 */
[----:B-1----:R-:W-:Y:S05]  /*eda0*/  @!P0 BRA `(.L_x_299) ;  /* 0x0000000000288947 */ /* 0x002fea0003800000 */
        /* <DEDUP_REMOVED lines=10> */
.L_x_299:
[----:B--2---:R-:W-:Y:S01]  /*ee50*/  SHF.R.U64 R0, R2, R19, R3 ;  /* 0x0000001302007219 */ /* 0x004fe20000001203 */
[----:B0-----:R-:W-:Y:S01]  /*ee60*/  VIADD R3, R14, 0xffffffff ;  /* 0xffffffff0e037836 */ /* 0x001fe20000000000 */
[----:B------:R-:W-:Y:S01]  /*ee70*/  LOP3.LUT R5, R8, R17, RZ, 0xc0, !PT ;  /* 0x0000001108057212 */ /* 0x000fe200078ec0ff */
[----:B------:R-:W-:Y:S01]  /*ee80*/  IMAD.MOV R12, RZ, RZ, -R12 ;  /* 0x000000ffff0c7224 */ /* 0x000fe200078e0a0c */
[----:B------:R-:W-:Y:S01]  /*ee90*/  R2UR UR22, R24 ;  /* 0x00000000181672ca */ /* 0x000fe200000e0000 */
[----:B------:R-:W-:Y:S01]  /*eea0*/  IMAD.MOV R2, RZ, RZ, -R0 ;  /* 0x000000ffff027224 */ /* 0x000fe200078e0a00 */
[----:B------:R-:W-:Y:S01]  /*eeb0*/  LOP3.LUT R3, R10, R3, RZ, 0xc0, !PT ;  /* 0x000000030a037212 */ /* 0x000fe200078ec0ff */
[----:B------:R-:W-:Y:S02]  /*eec0*/  IMAD R40, R40, R0, R5 ;  /* 0x0000000028287224 */ /* 0x000fe400078e0205 */
[----:B------:R-:W-:Y:S02]  /*eed0*/  @P4 IMAD R15, R13, R12, R16 ;  /* 0x0000000c0d0f4224 */ /* 0x000fe400078e0210 */
[----:B------:R-:W-:-:S02]  /*eee0*/  IMAD R0, R2, R22, R11 ;  /* 0x0000001602007224 */ /* 0x000fc400078e020b */
[----:B------:R-:W-:Y:S02]  /*eef0*/  IMAD R40, R40, R23, R15 ;  /* 0x0000001728287224 */ /* 0x000fe400078e020f */
[----:B------:R-:W-:Y:S02]  /*ef00*/  IMAD R3, R0, R14, R3 ;  /* 0x0000000e00037224 */ /* 0x000fe400078e0203 */
[----:B------:R-:W-:-:S03]  /*ef10*/  IMAD.MOV.U32 R0, RZ, RZ, 0x1 ;  /* 0x00000001ff007424 */ /* 0x000fc600078e00ff */
[----:B------:R-:W-:Y:S02]  /*ef20*/  SEL R2, R3, R40, !P4 ;  /* 0x0000002803027207 */ /* 0x000fe40006000000 */
[----:B------:R-:W-:-:S03]  /*ef30*/  SEL R40, R40, R3, !P4 ;  /* 0x0000000328287207 */ /* 0x000fc60006000000 */
[----:B------:R2:W-:Y:S04]  /*ef40*/  STL [R1+0x88], R2 ;  /* 0x0000880201007387 */ /* 0x0005e80000100800 */
.L_x_297:
[----:B------:R0:W-:Y:S01]  /*ef50*/  STL [R1+0x8c], R40 ;  /* 0x00008c2801007387 */ /* 0x0001e20000100800 */
[----:B------:R-:W-:-:S13]  /*ef60*/  LOP3.LUT P0, RZ, R0, 0xff, RZ, 0xc0, !PT ;  /* 0x000000ff00ff7812 */ /* 0x000fda000780c0ff */
[----:B0-----:R-:W-:Y:S05]  /*ef70*/  @P0 BRA `(.L_x_300) ;  /* 0xffffff2400600947 */ /* 0x001fea000383ffff */
[----:B------:R-:W-:Y:S05]  /*ef80*/  EXIT ;  /* 0x000000000000794d */ /* 0x000fea0003800000 */
.L_x_8:
[----:B------:R-:W2:Y:S01]  /*ef90*/  LDL R22, [R1+0x84] ;  /* 0x0000840001167983 */ /* 0x000ea20000100800 */
[----:B------:R-:W-:-:S03]  /*efa0*/  ULDC.64 UR4, c[0x0][0x650] ;  /* 0x0001940000047ab9 */ /* 0x000fc60000000a00 */
[----:B0-----:R-:W3:Y:S01]  /*efb0*/  LDL R23, [R1+0x80] ;  /* 0x0000800001177983 */ /* 0x001ee20000100800 */
[----:B------:R-:W-:Y:S01]  /*efc0*/  PRMT R4, RZ, 0x7610, R4 ;  /* 0x00007610ff047816 */ /* 0x000fe20000000004 */
[----:B------:R-:W-:Y:S02]  /*efd0*/  IMAD.MOV.U32 R5, RZ, RZ, -0x1 ;  /* 0xffffffffff057424 */ /* 0x000fe400078e00ff */
[----:B------:R-:W-:Y:S02]  /*efe0*/  IMAD.MOV.U32 R7, RZ, RZ, -0x1 ;  /* 0xffffffffff077424 */ /* 0x000fe400078e00ff */
[----:B------:R-:W-:Y:S01]  /*eff0*/  IMAD.MOV.U32 R6, RZ, RZ, -0x1 ;  /* 0xffffffffff067424 */ /* 0x000fe200078e00ff */
[----:B--2---:R-:W-:-:S04]  /*f000*/  ISETP.GE.U32.AND P0, PT, R22, UR4, PT ;  /* 0x0000000416007c0c */ /* 0x004fc8000bf06070 */
[----:B---3--:R-:W-:-:S13]  /*f010*/  ISETP.GE.U32.AND.EX P0, PT, R23, UR5, PT, P0 ;  /* 0x0000000517007c0c */ /* 0x008fda000bf06100 */
[----:B------:R-:W-:Y:S05]  /*f020*/  @P0 BRA `(.L_x_301) ;  /* 0x00000004002c0947 */ /* 0x000fea0003800000 */
[----:B------:R-:W0:Y:S01]  /*f030*/  LDC.64 R14, c[0x0][0x628] ;  /* 0x00018a00ff0e7b82 */ /* 0x000e220000000a00 */
[----:B------:R-:W-:Y:S02]  /*f040*/  IMAD.MOV.U32 R8, RZ, RZ, R22 ;  /* 0x000000ffff087224 */ /* 0x000fe400078e0016 */
[----:B------:R-:W-:-:S05]  /*f050*/  IMAD.MOV.U32 R9, RZ, RZ, R23 ;  /* 0x000000ffff097224 */ /* 0x000fca00078e0017 */
[----:B------:R-:W1:Y:S08]  /*f060*/  LDC R10, c[0x0][0x630] ;  /* 0x00018c00ff0a7b82 */ /* 0x000e700000000800 */
[----:B------:R-:W2:Y:S01]  /*f070*/  LDC.64 R16, c[0x0][0x620] ;  /* 0x00018800ff107b82 */ /* 0x000ea20000000a00 */
[----:B0-----:R-:W-:-:S04]  /*f080*/  ISETP.NE.U32.AND P0, PT, R14, RZ, PT ;  /* 0x000000ff0e00720c */ /* 0x001fc80003f05070 */
[----:B------:R-:W-:-:S13]  /*f090*/  ISETP.NE.AND.EX P0, PT, R15, RZ, PT, P0 ;  /* 0x000000ff0f00720c */ /* 0x000fda0003f05300 */
[----:B-12---:R-:W-:Y:S05]  /*f0a0*/  @!P0 BRA `(.L_x_302) ;  /* 0x0000000000288947 */ /* 0x006fea0003800000 */
[----:B------:R-:W0:Y:S02]  /*f0b0*/  LDC R4, c[0x0][0x634] ;  /* 0x00018d00ff047b82 */ /* 0x000e240000000800 */
[----:B0-----:R-:W-:-:S05]  /*f0c0*/  IADD3 R9, P0, R22, R4, RZ ;  /* 0x0000000416097210 */ /* 0x001fca0007f1e0ff */
        /* <DEDUP_REMOVED lines=8> */
.L_x_302:
[----:B------:R-:W0:Y:S01]  /*f150*/  LDC.64 R20, c[0x0][0x640] ;  /* 0x00019000ff147b82 */ /* 0x000e220000000a00 */
[-CC-:B------:R-:W-:Y:S02]  /*f160*/  SHF.R.U64 R14, R8, R10.reuse, R9.reuse ;  /* 0x0000000a080e7219 */ /* 0x180fe40000001209 */
[----:B------:R-:W-:Y:S02]  /*f170*/  SHF.R.U32.HI R4, RZ, R10, R9 ;  /* 0x0000000aff047219 */ /* 0x000fe40000011609 */
[----:B------:R-:W-:-:S03]  /*f180*/  IADD3 R7, P0, RZ, -R14, RZ ;  /* 0x8000000eff077210 */ /* 0x000fc60007f1e0ff */
[----:B------:R-:W1:Y:S02]  /*f190*/  LDC R8, c[0x0][0x618] ;  /* 0x00018600ff087b82 */ /* 0x000e640000000800 */
[----:B------:R-:W-:Y:S02]  /*f1a0*/  IMAD.X R5, RZ, RZ, ~R4, P0 ;  /* 0x000000ffff057224 */ /* 0x000fe400000e0e04 */
[----:B------:R-:W-:Y:S02]  /*f1b0*/  IMAD.MOV.U32 R4, RZ, RZ, R22 ;  /* 0x000000ffff047224 */ /* 0x000fe400078e0016 */
[-C--:B------:R-:W-:Y:S02]  /*f1c0*/  IMAD R6, R5, R16.reuse, RZ ;  /* 0x0000001005067224 */ /* 0x080fe400078e02ff */
[----:B------:R-:W2:Y:S01]  /*f1d0*/  LDC R18, c[0x0][0x608] ;  /* 0x00018200ff127b82 */ /* 0x000ea20000000800 */
[----:B------:R-:W-:Y:S02]  /*f1e0*/  IMAD.MOV.U32 R5, RZ, RZ, R23 ;  /* 0x000000ffff057224 */ /* 0x000fe400078e0017 */
[----:B------:R-:W-:-:S05]  /*f1f0*/  IMAD.WIDE.U32 R4, R7, R16, R4 ;  /* 0x0000001007047225 */ /* 0x000fca00078e0004 */
[----:B------:R-:W3:Y:S01]  /*f200*/  LDC R19, c[0x0][0x658] ;  /* 0x00019600ff137b82 */ /* 0x000ee20000000800 */
[----:B------:R-:W-:Y:S01]  /*f210*/  IMAD R7, R7, R17, R6 ;  /* 0x0000001107077224 */ /* 0x000fe200078e0206 */
[----:B0-----:R-:W-:Y:S01]  /*f220*/  ISETP.NE.U32.AND P0, PT, R20, RZ, PT ;  /* 0x000000ff1400720c */ /* 0x001fe20003f05070 */
[----:B------:R-:W-:Y:S02]  /*f230*/  IMAD.MOV.U32 R6, RZ, RZ, -0x1 ;  /* 0xffffffffff067424 */ /* 0x000fe400078e00ff */
[----:B------:R-:W-:Y:S01]  /*f240*/  IMAD.IADD R5, R5, 0x1, R7 ;  /* 0x0000000105057824 */ /* 0x000fe200078e0207 */
[----:B------:R-:W-:Y:S02]  /*f250*/  ISETP.NE.AND.EX P0, PT, R21, RZ, PT, P0 ;  /* 0x000000ff1500720c */ /* 0x000fe40003f05300 */
[----:B------:R-:W0:Y:S02]  /*f260*/  LDC R17, c[0x0][0x600] ;  /* 0x00018000ff117b82 */ /* 0x000e240000000800 */
[----:B-1----:R-:W-:-:S02]  /*f270*/  SHF.R.U64 R10, R4, R8, R5 ;  /* 0x00000008040a7219 */ /* 0x002fc40000001205 */
[----:B------:R-:W-:-:S04]  /*f280*/  SHF.R.U32.HI R5, RZ, R8, R5 ;  /* 0x00000008ff057219 */ /* 0x000fc80000011605 */
[----:B------:R-:W1:Y:S01]  /*f290*/  LDC R22, c[0x0][0x648] ;  /* 0x00019200ff167b82 */ /* 0x000e620000000800 */
[-CC-:B--2---:R-:W-:Y:S02]  /*f2a0*/  SHF.R.U64 R15, R10, R18.reuse, R5.reuse ;  /* 0x000000120a0f7219 */ /* 0x184fe40000001205 */
[----:B------:R-:W-:Y:S01]  /*f2b0*/  SHF.R.U32.HI R4, RZ, R18, R5 ;  /* 0x00000012ff047219 */ /* 0x000fe20000011605 */
[----:B------:R-:W-:-:S04]  /*f2c0*/  IMAD.MOV.U32 R18, RZ, RZ, 0x1 ;  /* 0x00000001ff127424 */ /* 0x000fc800078e00ff */
[----:B------:R-:W2:Y:S01]  /*f2d0*/  LDC R23, c[0x0][0x638] ;  /* 0x00018e00ff177b82 */ /* 0x000ea20000000800 */
[-CC-:B---3--:R-:W-:Y:S02]  /*f2e0*/  SHF.R.U64 R16, R15, R19.reuse, R4.reuse ;  /* 0x000000130f107219 */ /* 0x188fe40000001204 */
[-C--:B------:R-:W-:Y:S02]  /*f2f0*/  SHF.L.U32 R6, R6, R19.reuse, RZ ;  /* 0x0000001306067219 */ /* 0x080fe400000006ff */
[----:B------:R-:W-:Y:S01]  /*f300*/  SHF.R.U32.HI R5, RZ, R19, R4 ;  /* 0x00000013ff057219 */ /* 0x000fe20000011604 */
[----:B------:R-:W-:Y:S01]  /*f310*/  IMAD.MOV.U32 R4, RZ, RZ, R16 ;  /* 0x000000ffff047224 */ /* 0x000fe200078e0010 */
[----:B------:R-:W-:Y:S01]  /*f320*/  LOP3.LUT R24, RZ, R6, RZ, 0x33, !PT ;  /* 0x00000006ff187212 */ /* 0x000fe200078e33ff */
[----:B------:R-:W3:Y:S01]  /*f330*/  LDC R25, c[0x0][0x610] ;  /* 0x00018400ff197b82 */ /* 0x000ee20000000800 */
[----:B------:R-:W-:Y:S05]  /*f340*/  @!P0 BRA `(.L_x_303) ;  /* 0x0000000000288947 */ /* 0x000fea0003800000 */
        /* <DEDUP_REMOVED lines=10> */
.L_x_303:
[----:B-1----:R-:W-:Y:S01]  /*f3f0*/  SHF.R.U64 R4, R4, R22, R5 ;  /* 0x0000001604047219 */ /* 0x002fe20000001205 */
[----:B0-----:R-:W-:Y:S01]  /*f400*/  VIADD R7, R17, 0xffffffff ;  /* 0xffffffff11077836 */ /* 0x001fe20000000000 */
[----:B------:R-:W-:Y:S01]  /*f410*/  SHF.L.U32 R18, R18, R19, RZ ;  /* 0x0000001312127219 */ /* 0x000fe200000006ff */
[----:B------:R-:W-:Y:S01]  /*f420*/  @P4 IMAD R0, R11, R12, R2 ;  /* 0x0000000c0b004224 */ /* 0x000fe200078e0202 */
[----:B------:R-:W-:Y:S01]  /*f430*/  LOP3.LUT R3, R15, R24, RZ, 0xc0, !PT ;  /* 0x000000180f037212 */ /* 0x000fe200078ec0ff */
[----:B------:R-:W-:Y:S01]  /*f440*/  IMAD.MOV R5, RZ, RZ, -R4 ;  /* 0x000000ffff057224 */ /* 0x000fe200078e0a04 */
[----:B------:R-:W-:Y:S01]  /*f450*/  LOP3.LUT R7, R10, R7, RZ, 0xc0, !PT ;  /* 0x000000070a077212 */ /* 0x000fe200078ec0ff */
[----:B------:R-:W-:Y:S02]  /*f460*/  IMAD.MOV.U32 R6, RZ, RZ, R14 ;  /* 0x000000ffff067224 */ /* 0x000fe400078e000e */
[----:B------:R-:W-:Y:S02]  /*f470*/  IMAD R3, R18, R4, R3 ;  /* 0x0000000412037224 */ /* 0x000fe400078e0203 */
[----:B--2---:R-:W-:-:S02]  /*f480*/  IMAD R2, R5, R23, R16 ;  /* 0x0000001705027224 */ /* 0x004fc400078e0210 */
[----:B---3--:R-:W-:Y:S02]  /*f490*/  IMAD R0, R3, R25, R0 ;  /* 0x0000001903007224 */ /* 0x008fe400078e0200 */
[----:B------:R-:W-:Y:S02]  /*f4a0*/  IMAD R5, R2, R17, R7 ;  /* 0x0000001102057224 */ /* 0x000fe400078e0207 */
[----:B------:R-:W-:-:S03]  /*f4b0*/  IMAD.MOV.U32 R4, RZ, RZ, 0x1 ;  /* 0x00000001ff047424 */ /* 0x000fc600078e00ff */
[----:B------:R-:W-:Y:S02]  /*f4c0*/  SEL R7, R5, R0, !P4 ;  /* 0x0000000005077207 */ /* 0x000fe40006000000 */
[----:B------:R-:W-:-:S07]  /*f4d0*/  SEL R5, R0, R5, !P4 ;  /* 0x0000000500057207 */ /* 0x000fce0006000000 */
.L_x_301:
[----:B------:R-:W-:-:S08]  /*f4e0*/  NOP ;  /* 0x0000000000007918 */ /* 0x000fd00000000000 */
[----:B------:R-:W0:-:S00]  /*f4f0*/  USETMAXREG.DEALLOC.CTAPOOL 0x28 ;  /* 0x00000028000079c8 */ /* 0x000e0000080e0500 */
[----:B------:R-:W-:-:S13]  /*f500*/  ISETP.NE.AND P0, PT, RZ, UR8, PT ;  /* 0x00000008ff007c0c */ /* 0x000fda000bf05270 */
[----:B------:R-:W-:Y:S05]  /*f510*/  @P0 EXIT ;  /* 0x000000000000094d */ /* 0x000fea0003800000 */
[----:B0-----:R-:W-:Y:S01]  /*f520*/  LOP3.LUT P0, RZ, R4, 0xff, RZ, 0xc0, !PT ;  /* 0x000000ff04ff7812 */ /* 0x001fe2000780c0ff */
[----:B------:R-:W-:Y:S02]  /*f530*/  IMAD.MOV.U32 R0, RZ, RZ, 0x1 ;  /* 0x00000001ff007424 */ /* 0x000fe400078e00ff */
[----:B------:R-:W-:-:S10]  /*f540*/  IMAD.MOV.U32 R8, RZ, RZ, RZ ;  /* 0x000000ffff087224 */ /* 0x000fd400078e00ff */
[----:B------:R-:W-:Y:S05]  /*f550*/  @!P0 BRA `(.L_x_304) ;  /* 0x0000000c00b08947 */ /* 0x000fea0003800000 */
[----:B------:R-:W0:Y:S01]  /*f560*/  S2UR UR8, SR_CgaCtaId ;  /* 0x00000000000879c3 */ /* 0x000e220000008800 */
[----:B------:R-:W-:Y:S01]  /*f570*/  ULDC UR11, c[0x0][0x658] ;  /* 0x00019600000b7ab9 */ /* 0x000fe20000000800 */
[----:B------:R-:W-:Y:S01]  /*f580*/  UMOV UR12, 0xffffffff ;  /* 0xffffffff000c7882 */ /* 0x000fe20000000000 */
[----:B------:R-:W-:Y:S01]  /*f590*/  ULDC UR4, c[0x0][0x28c] ;  /* 0x0000a30000047ab9 */ /* 0x000fe20000000800 */
[----:B------:R-:W-:Y:S01]  /*f5a0*/  USHF.L.U32 UR12, UR12, UR11, URZ ;  /* 0x0000000b0c0c7299 */ /* 0x000fe2000800063f */
[----:B------:R-:W-:Y:S01]  /*f5b0*/  BSSY B0, `(.L_x_304) ;  /* 0x00000e6000007945 */ /* 0x000fe20003800000 */
[----:B------:R-:W-:Y:S01]  /*f5c0*/  UIADD3 UR19, UR4, 0x1f, URZ ;  /* 0x0000001f04137890 */ /* 0x000fe2000fffe03f */
[----:B------:R-:W-:Y:S01]  /*f5d0*/  IMAD.MOV.U32 R9, RZ, RZ, 0x1 ;  /* 0x00000001ff097424 */ /* 0x000fe200078e00ff */
[----:B------:R-:W-:Y:S01]  /*f5e0*/  ULDC UR5, c[0x0][0x600] ;  /* 0x0001800000057ab9 */ /* 0x000fe20000000800 */
[----:B------:R-:W-:Y:S01]  /*f5f0*/  UMOV UR21, 0x1 ;  /* 0x0000000100157882 */ /* 0x000fe20000000000 */
[----:B------:R-:W-:Y:S01]  /*f600*/  ULOP3.LUT UR14, URZ, UR12, URZ, 0x33, !UPT ;  /* 0x0000000c3f0e7292 */ /* 0x000fe2000f8e333f */
[----:B------:R-:W-:Y:S01]  /*f610*/  IMAD.MOV.U32 R0, RZ, RZ, 0x1 ;  /* 0x00000001ff007424 */ /* 0x000fe200078e00ff */
[----:B------:R-:W-:Y:S01]  /*f620*/  ULDC UR9, c[0x0][0xc] ;  /* 0x0000030000097ab9 */ /* 0x000fe20000000800 */
[----:B------:R-:W-:Y:S01]  /*f630*/  UIADD3 UR4, UR5, -0x1, URZ ;  /* 0xffffffff05047890 */ /* 0x000fe2000fffe03f */
[----:B------:R-:W-:Y:S01]  /*f640*/  IMAD.MOV.U32 R8, RZ, RZ, RZ ;  /* 0x000000ffff087224 */ /* 0x000fe200078e00ff */
[----:B------:R-:W-:-:S02]  /*f650*/  USHF.R.S32.HI UR20, URZ, 0x1f, UR19 ;  /* 0x0000001f3f147899 */ /* 0x000fc40008011413 */
[----:B------:R-:W-:Y:S01]  /*f660*/  USHF.L.U32 UR5, UR21, UR11, URZ ;  /* 0x0000000b15057299 */ /* 0x000fe2000800063f */
[----:B------:R-:W-:Y:S01]  /*f670*/  ULDC UR16, c[0x0][0x10] ;  /* 0x0000040000107ab9 */ /* 0x000fe20000000800 */
[----:B------:R-:W-:Y:S01]  /*f680*/  ULEA.HI UR19, UR20, UR19, URZ, 0x5 ;  /* 0x0000001314137291 */ /* 0x000fe2000f8f283f */
[----:B------:R-:W-:Y:S01]  /*f690*/  ULDC UR18, c[0x0][0x14] ;  /* 0x0000050000127ab9 */ /* 0x000fe20000000800 */
[----:B------:R-:W-:Y:S01]  /*f6a0*/  UMOV UR22, 0x1111 ;  /* 0x0000111100167882 */ /* 0x000fe20000000000 */
[----:B0-----:R-:W-:Y:S02]  /*f6b0*/  USHF.R.U32.HI UR28, URZ, 0x2, UR8 ;  /* 0x000000023f1c7899 */ /* 0x001fe40008011608 */
[----:B------:R-:W-:Y:S02]  /*f6c0*/  ULOP3.LUT UR10, UR8, 0x3, URZ, 0xc0, !UPT ;  /* 0x00000003080a7892 */ /* 0x000fe4000f8ec03f */
[----:B------:R-:W-:Y:S02]  /*f6d0*/  USHF.L.U32 UR7, UR8, 0x5, URZ ;  /* 0x0000000508077899 */ /* 0x000fe4000800063f */
[----:B------:R-:W-:-:S02]  /*f6e0*/  USHF.L.U32 UR6, UR8, 0xa, URZ ;  /* 0x0000000a08067899 */ /* 0x000fc4000800063f */
[----:B------:R-:W-:Y:S02]  /*f6f0*/  ULOP3.LUT UR8, UR8, 0xfffffffc, URZ, 0xc0, !UPT ;  /* 0xfffffffc08087892 */ /* 0x000fe4000f8ec03f */
[----:B------:R-:W-:Y:S02]  /*f700*/  UISETP.GT.U32.AND UP0, UPT, UR10, 0xffff, UPT ;  /* 0x0000ffff0a00788c */ /* 0x000fe4000bf04070 */
[----:B------:R-:W-:Y:S02]  /*f710*/  ULOP3.LUT UR12, UR8, 0x1, URZ, 0xfc, !UPT ;  /* 0x00000001080c7892 */ /* 0x000fe4000f8efc3f */
[----:B------:R-:W-:Y:S02]  /*f720*/  ULOP3.LUT UR15, UR8, 0x2, URZ, 0xfc, !UPT ;  /* 0x00000002080f7892 */ /* 0x000fe4000f8efc3f */
[----:B------:R-:W-:Y:S02]  /*f730*/  USHF.L.U32 UR11, UR21, UR8, URZ ;  /* 0x00000008150b7299 */ /* 0x000fe4000800063f */
[----:B------:R-:W-:-:S02]  /*f740*/  ULOP3.LUT UR17, UR8, 0x3, URZ, 0xfc, !UPT ;  /* 0x0000000308117892 */ /* 0x000fc4000f8efc3f */
[----:B------:R-:W-:Y:S02]  /*f750*/  UIMAD.WIDE.U32 UR8, UR9, UR16, URZ ;  /* 0x00000010090872a5 */ /* 0x000fe4000f8e003f */
[----:B------:R-:W-:Y:S02]  /*f760*/  USHF.L.U32 UR12, UR21, UR12, URZ ;  /* 0x0000000c150c7299 */ /* 0x000fe4000800063f */
[----:B------:R-:W-:Y:S02]  /*f770*/  USHF.L.U32 UR16, UR21, UR15, URZ ;  /* 0x0000000f15107299 */ /* 0x000fe4000800063f */
[----:B------:R-:W-:Y:S02]  /*f780*/  USEL UR10, UR10, 0xffff, !UP0 ;  /* 0x0000ffff0a0a7887 */ /* 0x000fe4000c000000 */
[----:B------:R-:W-:Y:S02]  /*f790*/  USHF.L.U32 UR17, UR21, UR17, URZ ;  /* 0x0000001115117299 */ /* 0x000fe4000800063f */
[----:B------:R-:W-:-:S02]  /*f7a0*/  UIMAD.WIDE.U32 UR24, UR8, UR18, URZ ;  /* 0x00000012081872a5 */ /* 0x000fc4000f8e003f */
[----:B------:R-:W-:Y:S02]  /*f7b0*/  UIMAD UR20, UR9, UR18, URZ ;  /* 0x00000012091472a4 */ /* 0x000fe4000f8e023f */
[----:B------:R-:W-:Y:S02]  /*f7c0*/  USHF.R.S32.HI UR15, URZ, 0x5, UR19 ;  /* 0x000000053f0f7899 */ /* 0x000fe40008011413 */
[----:B------:R-:W-:Y:S02]  /*f7d0*/  ULOP3.LUT UR11, UR16, UR11, UR12, 0xfe, !UPT ;  /* 0x0000000b100b7292 */ /* 0x000fe4000f8efe0c */
[----:B------:R-:W-:Y:S02]  /*f7e0*/  ULOP3.LUT UR10, UR10, 0xffff, URZ, 0xc0, !UPT ;  /* 0x0000ffff0a0a7892 */ /* 0x000fe4000f8ec03f */
[----:B------:R-:W-:Y:S02]  /*f7f0*/  ULOP3.LUT UR27, UR13, 0x2, URZ, 0xfc, !UPT ;  /* 0x000000020d1b7892 */ /* 0x000fe4000f8efc3f */
[----:B------:R-:W-:-:S02]  /*f800*/  ULOP3.LUT UR7, UR7, 0x60, URZ, 0xc0, !UPT ;  /* 0x0000006007077892 */ /* 0x000fc4000f8ec03f */
[----:B------:R-:W-:Y:S02]  /*f810*/  ULOP3.LUT UR6, UR6, 0xc00, URZ, 0xc0, !UPT ;  /* 0x00000c0006067892 */ /* 0x000fe4000f8ec03f */
[----:B------:R-:W-:Y:S02]  /*f820*/  UIADD3 UR20, UR25, UR20, URZ ;  /* 0x0000001419147290 */ /* 0x000fe4000fffe03f */
[----:B------:R-:W-:Y:S02]  /*f830*/  ULOP3.LUT UR21, UR11, UR17, URZ, 0xfc, !UPT ;  /* 0x000000110b157292 */ /* 0x000fe4000f8efc3f */
[----:B------:R-:W-:Y:S02]  /*f840*/  USHF.L.U32 UR22, UR22, UR10, URZ ;  /* 0x0000000a16167299 */ /* 0x000fe4000800063f */
[----:B------:R-:W-:Y:S01]  /*f850*/  UIADD3 UR31, UR15, 0x1, URZ ;  /* 0x000000010f1f7890 */ /* 0x000fe2000fffe03f */
[----:B------:R-:W-:-:S11]  /*f860*/  ULDC.64 UR32, c[0x0][0x198] ;  /* 0x0000660000207ab9 */ /* 0x000fd60000000a00 */
.L_x_315:
[----:B------:R-:W-:-:S03]  /*f870*/  UMOV UR8, 0xffffffff ;  /* 0xffffffff00087882 */ /* 0x000fc60000000000 */
[----:B------:R-:W-:Y:S05]  /*f880*/  BRA.DIV UR8, `(.L_x_305) ;  /* 0x0000001608d87947 */ /* 0x000fea000b800000 */
[----:B------:R-:W-:-:S13]  /*f890*/  ELECT P0, URZ, PT ;  /* 0x00000000003f782f */ /* 0x000fda0003800000 */
.L_x_340:
[----:B------:R-:W0:Y:S01]  /*f8a0*/  LDC R2, c[0x0][0x28c] ;  /* 0x0000a300ff027b82 */ /* 0x000e220000000800 */
[----:B------:R-:W-:Y:S01]  /*f8b0*/  BSSY B1, `(.L_x_306) ;  /* 0x000003d000017945 */ /* 0x000fe20003800000 */
[----:B0-----:R-:W-:-:S13]  /*f8c0*/  ISETP.LT.OR P0, PT, R2, 0x1, !P0 ;  /* 0x000000010200780c */ /* 0x001fda0004701670 */
[----:B------:R-:W-:Y:S05]  /*f8d0*/  @P0 BRA `(.L_x_307) ;  /* 0x0000000000e80947 */ /* 0x000fea0003800000 */
[----:B------:R-:W-:Y:S01]  /*f8e0*/  LEA R5, R5, UR28, 0x2 ;  /* 0x0000001c05057c11 */ /* 0x000fe2000f8e10ff */
[----:B------:R-:W-:Y:S01]  /*f8f0*/  IMAD.MOV.U32 R13, RZ, RZ, RZ ;  /* 0x000000ffff0d7224 */ /* 0x000fe200078e00ff */
[----:B------:R-:W-:Y:S01]  /*f900*/  LEA R7, R7, UR7, 0x7 ;  /* 0x0000000707077c11 */ /* 0x000fe2000f8e38ff */
[----:B------:R-:W-:Y:S02]  /*f910*/  IMAD.U32 R14, RZ, RZ, UR31 ;  /* 0x0000001fff0e7e24 */ /* 0x000fe4000f8e00ff */
[----:B------:R-:W-:Y:S02]  /*f920*/  IMAD.MOV.U32 R2, RZ, RZ, R0 ;  /* 0x000000ffff027224 */ /* 0x000fe400078e0000 */
[----:B------:R-:W-:Y:S02]  /*f930*/  IMAD.MOV.U32 R3, RZ, RZ, R8 ;  /* 0x000000ffff037224 */ /* 0x000fe400078e0008 */
[----:B------:R-:W-:-:S07]  /*f940*/  IMAD.SHL.U32 R10, R5, 0x40, RZ ;  /* 0x00000040050a7824 */ /* 0x000fce00078e00ff */
.L_x_310:
[----:B------:R-:W0:Y:S01]  /*f950*/  S2R R5, SR_CgaCtaId ;  /* 0x0000000000057919 */ /* 0x000e220000008800 */
[----:B------:R-:W-:Y:S01]  /*f960*/  MOV R4, 0x400 ;  /* 0x0000040000047802 */ /* 0x000fe20000000f00 */
[----:B------:R-:W1:Y:S03]  /*f970*/  S2R R15, SR_TID.X ;  /* 0x00000000000f7919 */ /* 0x000e660000002100 */
[----:B0-----:R-:W-:Y:S02]  /*f980*/  LEA R12, R5, R4, 0x18 ;  /* 0x00000004050c7211 */ /* 0x001fe400078ec0ff */
[----:B------:R-:W-:Y:S02]  /*f990*/  SHF.L.U32 R4, R2, 0x1f, RZ ;  /* 0x0000001f02047819 */ /* 0x000fe400000006ff */
[----:B-1----:R-:W-:Y:S01]  /*f9a0*/  LOP3.LUT P1, RZ, R15, 0x7f, RZ, 0xc0, !PT ;  /* 0x0000007f0fff7812 */ /* 0x002fe2000782c0ff */
[----:B------:R-:W-:-:S04]  /*f9b0*/  IMAD R11, R3, 0x8, R12 ;  /* 0x00000008030b7824 */ /* 0x000fc800078e020c */
[----:B------:R-:W0:Y:S08]  /*f9c0*/  SYNCS.PHASECHK.TRANS64.TRYWAIT P0, [R11+URZ+0x90], R4 ;  /* 0x000090040b0075a7 */ /* 0x000e30000800017f */
[----:B------:R-:W1:Y:S01]  /*f9d0*/  @!P1 LDC R5, c[0x0][0x500] ;  /* 0x00014000ff059b82 */ /* 0x000e620000000800 */
[----:B0-----:R-:W-:Y:S05]  /*f9e0*/  @!P0 BRA `(.L_x_308) ;  /* 0x0000001400a08947 */ /* 0x001fea0003800000 */
.L_x_341:
[----:B------:R-:W-:Y:S01]  /*f9f0*/  UPRMT UR8, UR27, 0x9910, URZ ;  /* 0x000099101b087896 */ /* 0x000fe2000800003f */
[----:B-1----:R1:W-:Y:S03]  /*fa00*/  @!P1 SYNCS.ARRIVE.TRANS64 RZ, [R11+URZ], R5 ;  /* 0x000000050bff99a7 */ /* 0x0023e6000800003f */
[----:B------:R-:W-:-:S06]  /*fa10*/  UISETP.NE.AND UP0, UPT, UR8, 0x2, UPT ;  /* 0x000000020800788c */ /* 0x000fcc000bf05270 */
[----:B------:R-:W-:-:S13]  /*fa20*/  PLOP3.LUT P0, PT, PT, PT, UP0, 0x80, 0x0 ;  /* 0x000000000000781c */ /* 0x000fda0003f0f008 */
[----:B-1----:R-:W-:Y:S05]  /*fa30*/  @P0 BRA `(.L_x_309) ;  /* 0x0000000000040947 */ /* 0x002fea0003800000 */
[----:B------:R-:W-:Y:S01]  /*fa40*/  BPT.TRAP 0x1 ;  /* 0x000000040000795c */ /* 0x000fe20000300000 */
.L_x_309:
[C---:B0-----:R-:W-:Y:S01]  /*fa50*/  LEA R4, R3.reuse, UR28, 0x2 ;  /* 0x0000001c03047c11 */ /* 0x041fe2000f8e10ff */
[----:B------:R-:W-:Y:S01]  /*fa60*/  VIADD R14, R14, 0xffffffff ;  /* 0xffffffff0e0e7836 */ /* 0x000fe20000000000 */
[----:B------:R-:W-:Y:S01]  /*fa70*/  R2UR UR11, R3 ;  /* 0x00000000030b72ca */ /* 0x000fe200000e0000 */
[----:B------:R-:W-:Y:S01]  /*fa80*/  UIADD3 UR16, UP0, UR32, 0xf0, URZ ;  /* 0x000000f020107890 */ /* 0x000fe2000ff1e03f */
[----:B------:R-:W-:Y:S01]  /*fa90*/  R2UR UR26, R12 ;  /* 0x000000000c1a72ca */ /* 0x000fe200000e0000 */
[----:B------:R-:W-:Y:S01]  /*faa0*/  IMAD.U32 R4, R4, 0x800, R12 ;  /* 0x0000080004047824 */ /* 0x000fe200078e000c */
[----:B------:R-:W-:Y:S01]  /*fab0*/  R2UR UR29, R10 ;  /* 0x000000000a1d72ca */ /* 0x000fe200000e0000 */
[----:B------:R-:W-:Y:S01]  /*fac0*/  UIADD3 UR34, UP1, UR32, 0x1f0, URZ ;  /* 0x000001f020227890 */ /* 0x000fe2000ff3e03f */
[----:B------:R-:W-:Y:S01]  /*fad0*/  R2UR UR9, R11 ;  /* 0x000000000b0972ca */ /* 0x000fe200000e0000 */
[----:B------:R-:W-:Y:S01]  /*fae0*/  UIADD3.X UR17, URZ, UR33, URZ, UP0, !UPT ;  /* 0x000000213f117290 */ /* 0x000fe200087fe43f */
[----:B------:R-:W-:Y:S01]  /*faf0*/  R2UR UR8, R4 ;  /* 0x00000000040872ca */ /* 0x000fe200000e0000 */
[----:B------:R-:W-:Y:S01]  /*fb00*/  UPRMT UR23, URZ, 0x5410, UR22 ;  /* 0x000054103f177896 */ /* 0x000fe20008000016 */
[----:B------:R-:W-:Y:S01]  /*fb10*/  R2UR UR10, R13 ;  /* 0x000000000d0a72ca */ /* 0x000fe200000e0000 */
[----:B------:R-:W-:Y:S01]  /*fb20*/  VIADD R3, R3, 0x1 ;  /* 0x0000000103037836 */ /* 0x000fe20000000000 */
[----:B------:R-:W-:Y:S01]  /*fb30*/  R2UR UR12, R6 ;  /* 0x00000000060c72ca */ /* 0x000fe200000e0000 */
[----:B------:R-:W-:Y:S01]  /*fb40*/  ULEA UR11, UR11, UR6, 0xc ;  /* 0x000000060b0b7291 */ /* 0x000fe2000f8e603f */
[----:B------:R-:W-:Y:S01]  /*fb50*/  R2UR UR30, R7 ;  /* 0x00000000071e72ca */ /* 0x000fe200000e0000 */
[----:B------:R-:W-:Y:S01]  /*fb60*/  UPRMT UR36, URZ, 0x5410, UR21 ;  /* 0x000054103f247896 */ /* 0x000fe20008000015 */
[----:B------:R-:W-:Y:S01]  /*fb70*/  ISETP.GT.AND P1, PT, R14, 0x1, PT ;  /* 0x000000010e00780c */ /* 0x000fe20003f24270 */
[----:B------:R-:W-:Y:S01]  /*fb80*/  UIADD3 UR26, UR26, 0x24200, UR11 ;  /* 0x000242001a1a7890 */ /* 0x000fe2000fffe00b */
[----:B------:R-:W-:Y:S01]  /*fb90*/  ISETP.NE.AND P0, PT, R3, 0x12, PT ;  /* 0x000000120300780c */ /* 0x000fe20003f05270 */
[----:B------:R-:W-:Y:S01]  /*fba0*/  UIADD3.X UR35, URZ, UR33, URZ, UP1, !UPT ;  /* 0x000000213f237290 */ /* 0x000fe20008ffe43f */
[----:B------:R-:W-:Y:S01]  /*fbb0*/  VIADD R13, R13, 0x20 ;  /* 0x000000200d0d7836 */ /* 0x000fe20000000000 */
[----:B------:R-:W-:Y:S01]  /*fbc0*/  UIADD3 UR8, UR8, 0x200, URZ ;  /* 0x0000020008087890 */ /* 0x000fe2000fffe03f */
[----:B------:R-:W-:Y:S01]  /*fbd0*/  SEL R5, RZ, 0x1, P0 ;  /* 0x00000001ff057807 */ /* 0x000fe20000000000 */
[----:B------:R-:W-:Y:S01]  /*fbe0*/  UMOV UR18, 0x0 ;  /* 0x0000000000127882 */ /* 0x000fe20000000000 */
[----:B------:R-:W-:Y:S01]  /*fbf0*/  UMOV UR19, 0x10000000 ;  /* 0x1000000000137882 */ /* 0x000fe20000000000 */
[----:B------:R-:W-:Y:S01]  /*fc00*/  UMOV UR11, UR29 ;  /* 0x0000001d000b7c82 */ /* 0x000fe20008000000 */
[----:B------:R-:W-:-:S02]  /*fc10*/  LOP3.LUT R2, R2, R5, RZ, 0x3c, !PT ;  /* 0x0000000502027212 */ /* 0x000fc400078e3cff */
[----:B------:R-:W-:Y:S02]  /*fc20*/  SEL R3, R3, RZ, P0 ;  /* 0x000000ff03037207 */ /* 0x000fe40000000000 */
[----:B------:R0:W-:Y:S02]  /*fc30*/  UTMALDG.3D.MULTICAST [UR8], [UR16], UR23, desc[UR18] ;  /* 0x00001208100073b4 */ /* 0x0001e40008011817 */
[----:B0-----:R-:W-:Y:S01]  /*fc40*/  UMOV UR8, UR26 ;  /* 0x0000001a00087c82 */ /* 0x001fe20008000000 */
[----:B------:R-:W-:Y:S02]  /*fc50*/  UMOV UR11, UR30 ;  /* 0x0000001e000b7c82 */ /* 0x000fe40008000000 */
[----:B------:R0:W-:Y:S02]  /*fc60*/  UTMALDG.3D.MULTICAST [UR8], [UR34], UR36, desc[UR18] ;  /* 0x00001208220073b4 */ /* 0x0001e40008011824 */
[----:B0-----:R-:W-:Y:S05]  /*fc70*/  @P1 BRA `(.L_x_310) ;  /* 0xfffffffc00341947 */ /* 0x001fea000383ffff */
.L_x_307:
[----:B------:R-:W-:Y:S05]  /*fc80*/  BSYNC B1 ;  /* 0x0000000000017941 */ /* 0x000fea0003800000 */
.L_x_306:
[----:B------:R-:W2:Y:S01]  /*fc90*/  LDL.LU R15, [R1+0x80] ;  /* 0x00008000010f7983 */ /* 0x000ea20000300800 */
[----:B------:R-:W-:Y:S01]  /*fca0*/  LOP3.LUT P1, RZ, R9, 0xff, RZ, 0xc0, !PT ;  /* 0x000000ff09ff7812 */ /* 0x000fe2000782c0ff */
[----:B------:R-:W-:Y:S01]  /*fcb0*/  VIADD R8, R8, UR15 ;  /* 0x0000000f08087c36 */ /* 0x000fe20008000000 */
[----:B------:R-:W-:Y:S01]  /*fcc0*/  ULDC.64 UR8, c[0x0][0x650] ;  /* 0x0001940000087ab9 */ /* 0x000fe20000000a00 */
[----:B------:R-:W3:Y:S01]  /*fcd0*/  LDL.LU R12, [R1+0x84] ;  /* 0x00008400010c7983 */ /* 0x000ee20000300800 */
[----:B------:R-:W-:Y:S01]  /*fce0*/  IMAD.U32 R5, RZ, RZ, UR15 ;  /* 0x0000000fff057e24 */ /* 0x000fe2000f8e00ff */
[----:B------:R-:W-:Y:S01]  /*fcf0*/  UISETP.GE.U32.AND UP0, UPT, UR15, 0x12, UPT ;  /* 0x000000120f00788c */ /* 0x000fe2000bf06070 */
[----:B------:R-:W-:Y:S01]  /*fd00*/  ISETP.GT.U32.AND P0, PT, R8, 0x11, PT ;  /* 0x000000110800780c */ /* 0x000fe20003f04070 */
[----:B------:R-:W-:Y:S01]  /*fd10*/  BSSY B1, `(.L_x_311) ;  /* 0x000006d000017945 */ /* 0x000fe20003800000 */
[----:B------:R-:W-:Y:S01]  /*fd20*/  IMAD.MOV.U32 R7, RZ, RZ, -0x1 ;  /* 0xffffffffff077424 */ /* 0x000fe200078e00ff */
[----:B------:R-:W-:Y:S01]  /*fd30*/  PRMT R9, RZ, 0x7610, R9 ;  /* 0x00007610ff097816 */ /* 0x000fe20000000009 */
[----:B------:R-:W-:Y:S01]  /*fd40*/  IMAD.MOV.U32 R6, RZ, RZ, -0x1 ;  /* 0xffffffffff067424 */ /* 0x000fe200078e00ff */
[----:B------:R-:W-:-:S02]  /*fd50*/  ISETP.LT.U32.AND P0, PT, R5, 0x12, P0 ;  /* 0x000000120500780c */ /* 0x000fc40000701070 */
[----:B------:R-:W0:Y:S01]  /*fd60*/  @P1 S2R R3, SR_CgaCtaId ;  /* 0x0000000000031919 */ /* 0x000e220000008800 */
[----:B------:R-:W-:Y:S02]  /*fd70*/  @P1 MOV R2, 0x400 ;  /* 0x0000040000021802 */ /* 0x000fe40000000f00 */
[----:B------:R-:W-:Y:S02]  /*fd80*/  PLOP3.LUT P2, PT, PT, PT, UP0, 0x80, 0x0 ;  /* 0x000000000000781c */ /* 0x000fe40003f4f008 */
[----:B0-----:R-:W-:Y:S01]  /*fd90*/  @P1 LEA R4, R3, R2, 0x18 ;  /* 0x0000000203041211 */ /* 0x001fe200078ec0ff */
[----:B------:R-:W-:-:S03]  /*fda0*/  IMAD.WIDE.U32 R2, R8, 0x38e38e39, RZ ;  /* 0x38e38e3908027825 */ /* 0x000fc600078e00ff */
[----:B------:R0:W-:Y:S02]  /*fdb0*/  @P1 SYNCS.ARRIVE.TRANS64.A1T0 RZ, [R4+URZ+0x138], RZ ;  /* 0x000138ff04ff19a7 */ /* 0x0001e4000810003f */
[----:B------:R-:W-:Y:S02]  /*fdc0*/  SHF.R.U32.HI R5, RZ, 0x2, R3 ;  /* 0x00000002ff057819 */ /* 0x000fe40000011603 */
[----:B------:R-:W-:Y:S02]  /*fdd0*/  SEL R3, RZ, 0x1, !P0 ;  /* 0x00000001ff037807 */ /* 0x000fe40004000000 */
[----:B------:R-:W-:Y:S01]  /*fde0*/  PRMT R2, RZ, 0x7610, R2 ;  /* 0x00007610ff027816 */ /* 0x000fe20000000002 */
[----:B------:R-:W-:Y:S01]  /*fdf0*/  IMAD R8, R5, -0x12, R8 ;  /* 0xffffffee05087824 */ /* 0x000fe200078e0208 */
[----:B------:R-:W-:-:S04]  /*fe00*/  LOP3.LUT R0, R0, R3, RZ, 0x3c, !PT ;  /* 0x0000000300007212 */ /* 0x000fc800078e3cff */
[----:B------:R-:W-:Y:S01]  /*fe10*/  @P2 LOP3.LUT R0, R0, 0x1, R5, 0x78, !PT ;  /* 0x0000000100002812 */ /* 0x000fe200078e7805 */
[----:B------:R-:W-:Y:S01]  /*fe20*/  IMAD.MOV.U32 R5, RZ, RZ, -0x1 ;  /* 0xffffffffff057424 */ /* 0x000fe200078e00ff */
[----:B---3--:R-:W-:-:S04]  /*fe30*/  IADD3 R12, P1, R12, UR24, RZ ;  /* 0x000000180c0c7c10 */ /* 0x008fc8000ff3e0ff */
[----:B--2---:R-:W-:Y:S01]  /*fe40*/  IADD3.X R15, R15, UR20, RZ, P1, !PT ;  /* 0x000000140f0f7c10 */ /* 0x004fe20008ffe4ff */
[----:B------:R0:W-:Y:S01]  /*fe50*/  STL [R1+0x84], R12 ;  /* 0x0000840c01007387 */ /* 0x0001e20000100800 */
[----:B------:R-:W-:-:S03]  /*fe60*/  ISETP.GE.U32.AND P0, PT, R12, UR8, PT ;  /* 0x000000080c007c0c */ /* 0x000fc6000bf06070 */
[----:B------:R0:W-:Y:S01]  /*fe70*/  STL [R1+0x80], R15 ;  /* 0x0000800f01007387 */ /* 0x0001e20000100800 */
[----:B------:R-:W-:-:S13]  /*fe80*/  ISETP.GE.U32.AND.EX P0, PT, R15, UR9, PT, P0 ;  /* 0x000000090f007c0c */ /* 0x000fda000bf06100 */
[----:B0-----:R-:W-:Y:S05]  /*fe90*/  @P0 BRA `(.L_x_312) ;  /* 0x0000000400500947 */ /* 0x001fea0003800000 */
[----:B------:R-:W-:Y:S01]  /*fea0*/  ULDC.64 UR8, c[0x0][0x628] ;  /* 0x00018a0000087ab9 */ /* 0x000fe20000000a00 */
[----:B------:R-:W0:Y:S01]  /*feb0*/  S2R R11, SR_CTAID.X ;  /* 0x00000000000b7919 */ /* 0x000e220000002500 */
[----:B------:R-:W-:Y:S01]  /*fec0*/  ISETP.NE.U32.AND P0, PT, RZ, UR8, PT ;  /* 0x00000008ff007c0c */ /* 0x000fe2000bf05070 */
[----:B------:R-:W-:Y:S01]  /*fed0*/  ULDC UR11, c[0x0][0x630] ;  /* 0x00018c00000b7ab9 */ /* 0x000fe20000000800 */
[----:B------:R-:W-:Y:S01]  /*fee0*/  IMAD.MOV.U32 R2, RZ, RZ, R12 ;  /* 0x000000ffff027224 */ /* 0x000fe200078e000c */
[----:B------:R-:W1:Y:S01]  /*fef0*/  S2R R10, SR_CTAID.Y ;  /* 0x00000000000a7919 */ /* 0x000e620000002600 */
[----:B------:R-:W-:Y:S01]  /*ff00*/  ISETP.NE.AND.EX P0, PT, RZ, UR9, PT, P0 ;  /* 0x00000009ff007c0c */ /* 0x000fe2000bf05300 */
[----:B------:R-:W-:-:S12]  /*ff10*/  IMAD.MOV.U32 R3, RZ, RZ, R15 ;  /* 0x000000ffff037224 */ /* 0x000fd800078e000f */
[----:B------:R-:W-:Y:S05]  /*ff20*/  @!P0 BRA `(.L_x_313) ;  /* 0x0000000000288947 */ /* 0x000fea0003800000 */
[----:B------:R-:W-:Y:S02]  /*ff30*/  ULDC UR10, c[0x0][0x634] ;  /* 0x00018d00000a7ab9 */ /* 0x000fe40000000800 */
[----:B------:R-:W-:-:S05]  /*ff40*/  IADD3 R7, P0, R12, UR10, RZ ;  /* 0x0000000a0c077c10 */ /* 0x000fca000ff1e0ff */
[----:B------:R-:W-:-:S04]  /*ff50*/  IMAD.X R13, RZ, RZ, R15, P0 ;  /* 0x000000ffff0d7224 */ /* 0x000fc800000e060f */
[----:B------:R-:W-:-:S04]  /*ff60*/  IMAD.WIDE.U32 R4, R13, UR8, RZ ;  /* 0x000000080d047c25 */ /* 0x000fc8000f8e00ff */
[----:B------:R-:W-:-:S04]  /*ff70*/  IMAD.WIDE.U32 R4, P0, R7, UR9, R4 ;  /* 0x0000000907047c25 */ /* 0x000fc8000f800004 */
[----:B------:R-:W-:-:S04]  /*ff80*/  IMAD.WIDE.U32 R6, R7, UR8, RZ ;  /* 0x0000000807067c25 */ /* 0x000fc8000f8e00ff */
[----:B------:R-:W-:Y:S01]  /*ff90*/  IMAD.X R3, RZ, RZ, RZ, P0 ;  /* 0x000000ffff037224 */ /* 0x000fe200000e06ff */
[----:B------:R-:W-:Y:S01]  /*ffa0*/  IADD3 RZ, P0, R7, R4, RZ ;  /* 0x0000000407ff7210 */ /* 0x000fe20007f1e0ff */
[----:B------:R-:W-:-:S04]  /*ffb0*/  IMAD.MOV.U32 R2, RZ, RZ, R5 ;  /* 0x000000ffff027224 */ /* 0x000fc800078e0005 */
[----:B------:R-:W-:-:S08]  /*ffc0*/  IMAD.WIDE.U32.X R2, R13, UR9, R2, P0 ;  /* 0x000000090d027c25 */ /* 0x000fd000080e0402 */
.L_x_313:
[--C-:B------:R-:W-:Y:S01]  /*ffd0*/  SHF.R.U64 R6, R2, UR11, R3.reuse ;  /* 0x0000000b02067c19 */ /* 0x100fe20008001203 */
[----:B------:R-:W-:Y:S01]  /*ffe0*/  ULDC.64 UR8, c[0x0][0x620] ;  /* 0x0001880000087ab9 */ /* 0x000fe20000000a00 */
[----:B------:R-:W-:Y:S01]  /*fff0*/  SHF.R.U32.HI R2, RZ, UR11, R3 ;  /* 0x0000000bff027c19 */ /* 0x000fe20008011603 */
[----:B------:R-:W-:Y:S01]  /*10000*/  IMAD.MOV.U32 R3, RZ, RZ, R15 ;  /* 0x000000ffff037224 */ /* 0x000fe200078e000f */
[----:B------:R-:W-:Y:S01]  /*10010*/  IADD3 R5, P0, RZ, -R6, RZ ;  /* 0x80000006ff057210 */ /* 0x000fe20007f1e0ff */
[----:B------:R-:W2:Y:S01]  /*10020*/  LDC R16, c[0x0][0x144] ;  /* 0x00005100ff107b82 */ /* 0x000ea20000000800 */
[----:B0-----:R-:W-:Y:S01]  /*10030*/  I2FP.F32.U32 R7, R11 ;  /* 0x0000000b00077245 */ /* 0x001fe20000201000 */
[----:B------:R-:W-:Y:S01]  /*10040*/  ULDC.64 UR16, c[0x0][0x640] ;  /* 0x0001900000107ab9 */ /* 0x000fe20000000a00 */
[----:B------:R-:W-:Y:S01]  /*10050*/  ULDC UR10, c[0x0][0x608] ;  /* 0x00018200000a7ab9 */ /* 0x000fe20000000800 */
[----:B------:R-:W-:Y:S01]  /*10060*/  IMAD.X R2, RZ, RZ, ~R2, P0 ;  /* 0x000000ffff027224 */ /* 0x000fe200000e0e02 */
[----:B------:R-:W-:-:S03]  /*10070*/  ISETP.NE.U32.AND P0, PT, RZ, UR16, PT ;  /* 0x00000010ff007c0c */ /* 0x000fc6000bf05070 */
[----:B------:R-:W-:Y:S01]  /*10080*/  IMAD R4, R2, UR8, RZ ;  /* 0x0000000802047c24 */ /* 0x000fe2000f8e02ff */
[----:B------:R-:W0:Y:S01]  /*10090*/  LDC R13, c[0x0][0x148] ;  /* 0x00005200ff0d7b82 */ /* 0x000e220000000800 */
[----:B------:R-:W-:Y:S01]  /*100a0*/  IMAD.MOV.U32 R2, RZ, RZ, R12 ;  /* 0x000000ffff027224 */ /* 0x000fe200078e000c */
[----:B------:R-:W-:-:S03]  /*100b0*/  ISETP.NE.AND.EX P0, PT, RZ, UR17, PT, P0 ;  /* 0x00000011ff007c0c */ /* 0x000fc6000bf05300 */
[----:B------:R-:W-:Y:S01]  /*100c0*/  IMAD.WIDE.U32 R2, R5, UR8, R2 ;  /* 0x0000000805027c25 */ /* 0x000fe2000f8e0002 */
[----:B------:R-:W-:-:S03]  /*100d0*/  ULDC UR8, c[0x0][0x150] ;  /* 0x0000540000087ab9 */ /* 0x000fc60000000800 */
[----:B------:R-:W-:Y:S02]  /*100e0*/  IMAD R5, R5, UR9, R4 ;  /* 0x0000000905057c24 */ /* 0x000fe4000f8e0204 */
[----:B------:R-:W-:Y:S01]  /*100f0*/  FMUL R4, R7, UR8 ;  /* 0x0000000807047c20 */ /* 0x000fe20008400000 */
[----:B------:R-:W-:Y:S01]  /*10100*/  ULDC UR8, c[0x0][0x618] ;  /* 0x0001860000087ab9 */ /* 0x000fe20000000800 */
[----:B------:R-:W-:Y:S01]  /*10110*/  ULDC UR9, c[0x0][0x154] ;  /* 0x0000550000097ab9 */ /* 0x000fe20000000800 */
[----:B------:R-:W-:-:S03]  /*10120*/  IMAD.IADD R3, R3, 0x1, R5 ;  /* 0x0000000103037824 */ /* 0x000fc600078e0205 */
[----:B------:R-:W3:Y:S02]  /*10130*/  F2I.U32.TRUNC.NTZ R4, R4 ;  /* 0x0000000400047305 */ /* 0x000ee4000020f000 */
[----:B------:R-:W-:Y:S02]  /*10140*/  SHF.R.U64 R7, R2, UR8, R3 ;  /* 0x0000000802077c19 */ /* 0x000fe40008001203 */
[----:B-1----:R-:W-:-:S05]  /*10150*/  I2FP.F32.U32 R2, R10 ;  /* 0x0000000a00027245 */ /* 0x002fca0000201000 */
[----:B------:R-:W-:Y:S01]  /*10160*/  FMUL R5, R2, UR9 ;  /* 0x0000000902057c20 */ /* 0x000fe20008400000 */
[----:B------:R-:W-:Y:S01]  /*10170*/  SHF.R.U32.HI R2, RZ, UR8, R3 ;  /* 0x00000008ff027c19 */ /* 0x000fe20008011603 */
[----:B------:R-:W-:Y:S02]  /*10180*/  ULDC UR8, c[0x0][0x658] ;  /* 0x0001960000087ab9 */ /* 0x000fe40000000800 */
[----:B------:R1:W4:Y:S01]  /*10190*/  F2I.U32.TRUNC.NTZ R15, R5 ;  /* 0x00000005000f7305 */ /* 0x000322000020f000 */
[--C-:B------:R-:W-:Y:S02]  /*101a0*/  SHF.R.U64 R14, R7, UR10, R2.reuse ;  /* 0x0000000a070e7c19 */ /* 0x100fe40008001202 */
[----:B------:R-:W-:Y:S01]  /*101b0*/  SHF.R.U32.HI R3, RZ, UR10, R2 ;  /* 0x0000000aff037c19 */ /* 0x000fe20008011602 */
[----:B---3--:R-:W-:-:S03]  /*101c0*/  IMAD.MOV R2, RZ, RZ, -R4 ;  /* 0x000000ffff027224 */ /* 0x008fc600078e0a04 */
[----:B------:R-:W-:Y:S01]  /*101d0*/  SHF.R.U64 R12, R14, UR8, R3 ;  /* 0x000000080e0c7c19 */ /* 0x000fe20008001203 */
[----:B--2---:R-:W-:Y:S01]  /*101e0*/  IMAD R17, R16, R2, R11 ;  /* 0x0000000210117224 */ /* 0x004fe200078e020b */
[----:B------:R-:W-:-:S03]  /*101f0*/  SHF.R.U32.HI R4, RZ, UR8, R3 ;  /* 0x00000008ff047c19 */ /* 0x000fc60008011603 */
[----:B------:R-:W-:Y:S02]  /*10200*/  IMAD.MOV.U32 R2, RZ, RZ, R12 ;  /* 0x000000ffff027224 */ /* 0x000fe400078e000c */
[----:B------:R-:W-:Y:S01]  /*10210*/  IMAD.MOV.U32 R3, RZ, RZ, R4 ;  /* 0x000000ffff037224 */ /* 0x000fe200078e0004 */
[----:B-1--4-:R-:W-:Y:S06]  /*10220*/  @!P0 BRA `(.L_x_314) ;  /* 0x0000000000288947 */ /* 0x012fec0003800000 */
[----:B------:R-:W-:Y:S02]  /*10230*/  ULDC UR8, c[0x0][0x64c] ;  /* 0x0001930000087ab9 */ /* 0x000fe40000000800 */
[----:B------:R-:W-:-:S05]  /*10240*/  IADD3 R3, P0, R12, UR8, RZ ;  /* 0x000000080c037c10 */ /* 0x000fca000ff1e0ff */
[----:B------:R-:W-:-:S04]  /*10250*/  IMAD.X R11, RZ, RZ, R4, P0 ;  /* 0x000000ffff0b7224 */ /* 0x000fc800000e0604 */
[----:B------:R-:W-:-:S04]  /*10260*/  IMAD.WIDE.U32 R4, R11, UR16, RZ ;  /* 0x000000100b047c25 */ /* 0x000fc8000f8e00ff */
[----:B------:R-:W-:-:S04]  /*10270*/  IMAD.WIDE.U32 R4, P0, R3, UR17, R4 ;  /* 0x0000001103047c25 */ /* 0x000fc8000f800004 */
[----:B------:R-:W-:-:S04]  /*10280*/  IMAD.WIDE.U32 R2, R3, UR16, RZ ;  /* 0x0000001003027c25 */ /* 0x000fc8000f8e00ff */
[----:B------:R-:W-:Y:S01]  /*10290*/  IMAD.MOV.U32 R2, RZ, RZ, R5 ;  /* 0x000000ffff027224 */ /* 0x000fe200078e0005 */
[----:B------:R-:W-:Y:S01]  /*102a0*/  IADD3 RZ, P1, R3, R4, RZ ;  /* 0x0000000403ff7210 */ /* 0x000fe20007f3e0ff */
[----:B------:R-:W-:-:S04]  /*102b0*/  IMAD.X R3, RZ, RZ, RZ, P0 ;  /* 0x000000ffff037224 */ /* 0x000fc800000e06ff */
[----:B------:R-:W-:-:S08]  /*102c0*/  IMAD.WIDE.U32.X R2, R11, UR17, R2, P1 ;  /* 0x000000110b027c25 */ /* 0x000fd000088e0402 */
.L_x_314:
[----:B------:R-:W-:Y:S01]  /*102d0*/  ULDC UR8, c[0x0][0x648] ;  /* 0x0001920000087ab9 */ /* 0x000fe20000000800 */
[----:B------:R-:W-:Y:S01]  /*102e0*/  IMAD.MOV R15, RZ, RZ, -R15 ;  /* 0x000000ffff0f7224 */ /* 0x000fe200078e0a0f */
[----:B------:R-:W-:Y:S01]  /*102f0*/  SHF.R.U64 R3, R2, UR8, R3 ;  /* 0x0000000802037c19 */ /* 0x000fe20008001203 */
[----:B------:R-:W-:Y:S01]  /*10300*/  ULDC UR8, c[0x0][0x638] ;  /* 0x00018e0000087ab9 */ /* 0x000fe20000000800 */
[----:B------:R-:W-:Y:S01]  /*10310*/  LOP3.LUT R2, R14, UR14, RZ, 0xc0, !PT ;  /* 0x0000000e0e027c12 */ /* 0x000fe2000f8ec0ff */
[----:B0-----:R-:W-:Y:S01]  /*10320*/  @P4 IMAD R17, R13, R15, R10 ;  /* 0x0000000f0d114224 */ /* 0x001fe200078e020a */
[----:B------:R-:W-:Y:S01]  /*10330*/  LOP3.LUT R7, R7, UR4, RZ, 0xc0, !PT ;  /* 0x0000000407077c12 */ /* 0x000fe2000f8ec0ff */
[----:B------:R-:W-:Y:S01]  /*10340*/  IMAD.MOV R5, RZ, RZ, -R3 ;  /* 0x000000ffff057224 */ /* 0x000fe200078e0a03 */
[----:B------:R-:W-:Y:S01]  /*10350*/  ULDC UR9, c[0x0][0x610] ;  /* 0x0001840000097ab9 */ /* 0x000fe20000000800 */
[----:B------:R-:W-:Y:S02]  /*10360*/  IMAD R2, R3, UR5, R2 ;  /* 0x0000000503027c24 */ /* 0x000fe4000f8e0202 */
[----:B------:R-:W-:Y:S01]  /*10370*/  IMAD R12, R5, UR8, R12 ;  /* 0x00000008050c7c24 */ /* 0x000fe2000f8e020c */
[----:B------:R-:W-:Y:S01]  /*10380*/  ULDC UR8, c[0x0][0x600] ;  /* 0x0001800000087ab9 */ /* 0x000fe20000000800 */
[----:B------:R-:W-:-:S02]  /*10390*/  IMAD R5, R2, UR9, R17 ;  /* 0x0000000902057c24 */ /* 0x000fc4000f8e0211 */
[----:B------:R-:W-:Y:S02]  /*103a0*/  IMAD R12, R12, UR8, R7 ;  /* 0x000000080c0c7c24 */ /* 0x000fe4000f8e0207 */
[----:B------:R-:W-:-:S03]  /*103b0*/  IMAD.MOV.U32 R2, RZ, RZ, 0x1 ;  /* 0x00000001ff027424 */ /* 0x000fc600078e00ff */
[----:B------:R-:W-:Y:S02]  /*103c0*/  SEL R7, R12, R5, !P4 ;  /* 0x000000050c077207 */ /* 0x000fe40006000000 */
[----:B------:R-:W-:-:S07]  /*103d0*/  SEL R5, R5, R12, !P4 ;  /* 0x0000000c05057207 */ /* 0x000fce0006000000 */
.L_x_312:
[----:B------:R-:W-:Y:S05]  /*103e0*/  BSYNC B1 ;  /* 0x0000000000017941 */ /* 0x000fea0003800000 */
.L_x_311:
[----:B------:R-:W-:-:S13]  /*103f0*/  LOP3.LUT P0, RZ, R2, 0xff, RZ, 0xc0, !PT ;  /* 0x000000ff02ff7812 */ /* 0x000fda000780c0ff */
[----:B------:R-:W-:Y:S05]  /*10400*/  @P0 BRA `(.L_x_315) ;  /* 0xfffffff400180947 */ /* 0x000fea000383ffff */
[----:B------:R-:W-:Y:S05]  /*10410*/  BSYNC B0 ;  /* 0x0000000000007941 */ /* 0x000fea0003800000 */
.L_x_304:
[----:B------:R-:W-:-:S03]  /*10420*/  UMOV UR8, 0xffffffff ;  /* 0xffffffff00087882 */ /* 0x000fc60000000000 */
[----:B------:R-:W-:Y:S05]  /*10430*/  BRA.DIV UR8, `(.L_x_316) ;  /* 0x0000000e08207947 */ /* 0x000fea000b800000 */
[----:B------:R-:W-:-:S13]  /*10440*/  ELECT P0, URZ, PT ;  /* 0x00000000003f782f */ /* 0x000fda0003800000 */
.L_x_344:
[----:B------:R-:W-:Y:S04]  /*10450*/  BSSY B0, `(.L_x_317) ;  /* 0x00000aa000007945 */ /* 0x000fe80003800000 */
[----:B------:R-:W-:Y:S05]  /*10460*/  @!P0 BRA `(.L_x_318) ;  /* 0x0000000800a08947 */ /* 0x000fea0003800000 */
[----:B------:R-:W-:-:S04]  /*10470*/  ULOP3.LUT UR8, UR13, 0x2, URZ, 0xfc, !UPT ;  /* 0x000000020d087892 */ /* 0x000fc8000f8efc3f */
[----:B------:R-:W-:-:S06]  /*10480*/  UISETP.NE.AND UP0, UPT, UR8, 0x3, UPT ;  /* 0x000000030800788c */ /* 0x000fcc000bf05270 */
[----:B------:R-:W-:-:S13]  /*10490*/  PLOP3.LUT P0, PT, PT, PT, UP0, 0x80, 0x0 ;  /* 0x000000000000781c */ /* 0x000fda0003f0f008 */
[----:B------:R-:W-:Y:S05]  /*104a0*/  @!P0 BRA `(.L_x_319) ;  /* 0x0000000000048947 */ /* 0x000fea0003800000 */
[----:B------:R-:W-:Y:S01]  /*104b0*/  BPT.TRAP 0x1 ;  /* 0x000000040000795c */ /* 0x000fe20000300000 */
.L_x_319:
[----:B------:R-:W0:Y:S01]  /*104c0*/  S2R R3, SR_CgaCtaId ;  /* 0x0000000000037919 */ /* 0x000e220000008800 */
[----:B------:R-:W-:-:S04]  /*104d0*/  MOV R2, 0x400 ;  /* 0x0000040000027802 */ /* 0x000fc80000000f00 */
[----:B0-----:R-:W-:Y:S02]  /*104e0*/  LEA R3, R3, R2, 0x18 ;  /* 0x0000000203037211 */ /* 0x001fe400078ec0ff */
[----:B------:R-:W-:-:S03]  /*104f0*/  SHF.L.U32 R2, R0, 0x1f, RZ ;  /* 0x0000001f00027819 */ /* 0x000fc600000006ff */
[----:B------:R-:W-:-:S04]  /*10500*/  VIADD R3, R3, 0x90 ;  /* 0x0000009003037836 */ /* 0x000fc80000000000 */
[C---:B------:R-:W-:Y:S02]  /*10510*/  IMAD R7, R8.reuse, 0x8, R3 ;  /* 0x0000000808077824 */ /* 0x040fe400078e0203 */
[----:B------:R-:W-:Y:S02]  /*10520*/  VIADD R8, R8, 0x1 ;  /* 0x0000000108087836 */ /* 0x000fe40000000000 */
[----:B------:R-:W0:Y:S03]  /*10530*/  SYNCS.PHASECHK.TRANS64.TRYWAIT P0, [R7+URZ], R2 ;  /* 0x00000002070075a7 */ /* 0x000e26000800017f */
[----:B------:R-:W-:-:S04]  /*10540*/  ISETP.NE.AND P1, PT, R8, 0x12, PT ;  /* 0x000000120800780c */ /* 0x000fc80003f25270 */
[----:B------:R-:W-:Y:S02]  /*10550*/  SEL R5, RZ, 0x1, P1 ;  /* 0x00000001ff057807 */ /* 0x000fe40000800000 */
[----:B------:R-:W-:Y:S02]  /*10560*/  SEL R8, R8, RZ, P1 ;  /* 0x000000ff08087207 */ /* 0x000fe40000800000 */
[----:B------:R-:W-:-:S03]  /*10570*/  LOP3.LUT R5, R0, R5, RZ, 0x3c, !PT ;  /* 0x0000000500057212 */ /* 0x000fc600078e3cff */
[----:B------:R-:W-:Y:S01]  /*10580*/  IMAD R9, R8, 0x8, R3 ;  /* 0x0000000808097824 */ /* 0x000fe200078e0203 */
[----:B------:R-:W-:Y:S01]  /*10590*/  SHF.L.U32 R4, R5, 0x1f, RZ ;  /* 0x0000001f05047819 */ /* 0x000fe200000006ff */
[----:B0-----:R-:W-:Y:S06]  /*105a0*/  @!P0 BRA `(.L_x_320) ;  /* 0x0000000800e48947 */ /* 0x001fec0003800000 */
.L_x_345:
[----:B------:R-:W1:Y:S01]  /*105b0*/  SYNCS.PHASECHK.TRANS64.TRYWAIT P0, [R9+URZ], R4 ;  /* 0x00000004090075a7 */ /* 0x000e62000800017f */
[----:B------:R-:W-:-:S05]  /*105c0*/  VIADD R0, R8, 0x1 ;  /* 0x0000000108007836 */ /* 0x000fca0000000000 */
[----:B------:R-:W-:-:S04]  /*105d0*/  ISETP.NE.AND P1, PT, R0, 0x12, PT ;  /* 0x000000120000780c */ /* 0x000fc80003f25270 */
[----:B0-----:R-:W-:Y:S02]  /*105e0*/  SEL R2, RZ, 0x1, P1 ;  /* 0x00000001ff027807 */ /* 0x001fe40000800000 */
[----:B------:R-:W-:Y:S02]  /*105f0*/  SEL R0, R0, RZ, P1 ;  /* 0x000000ff00007207 */ /* 0x000fe40000800000 */
[----:B------:R-:W-:-:S03]  /*10600*/  LOP3.LUT R7, R5, R2, RZ, 0x3c, !PT ;  /* 0x0000000205077212 */ /* 0x000fc600078e3cff */
[----:B------:R-:W-:Y:S01]  /*10610*/  IMAD R6, R0, 0x8, R3 ;  /* 0x0000000800067824 */ /* 0x000fe200078e0203 */
[----:B------:R-:W-:Y:S01]  /*10620*/  SHF.L.U32 R5, R7, 0x1f, RZ ;  /* 0x0000001f07057819 */ /* 0x000fe200000006ff */
[----:B-1----:R-:W-:Y:S06]  /*10630*/  @!P0 BRA `(.L_x_321) ;  /* 0x0000000800d48947 */ /* 0x002fec0003800000 */
.L_x_346:
[----:B------:R-:W1:Y:S01]  /*10640*/  SYNCS.PHASECHK.TRANS64.TRYWAIT P0, [R6+URZ], R5 ;  /* 0x00000005060075a7 */ /* 0x000e62000800017f */
[----:B------:R-:W-:-:S05]  /*10650*/  VIADD R0, R0, 0x1 ;  /* 0x0000000100007836 */ /* 0x000fca0000000000 */
[----:B------:R-:W-:-:S04]  /*10660*/  ISETP.NE.AND P1, PT, R0, 0x12, PT ;  /* 0x000000120000780c */ /* 0x000fc80003f25270 */
[----:B------:R-:W-:Y:S02]  /*10670*/  SEL R2, RZ, 0x1, P1 ;  /* 0x00000001ff027807 */ /* 0x000fe40000800000 */
[----:B------:R-:W-:Y:S02]  /*10680*/  SEL R0, R0, RZ, P1 ;  /* 0x000000ff00007207 */ /* 0x000fe40000800000 */
[----:B------:R-:W-:-:S03]  /*10690*/  LOP3.LUT R7, R7, R2, RZ, 0x3c, !PT ;  /* 0x0000000207077212 */ /* 0x000fc600078e3cff */
[----:B0-----:R-:W-:Y:S01]  /*106a0*/  IMAD R9, R0, 0x8, R3 ;  /* 0x0000000800097824 */ /* 0x001fe200078e0203 */
[----:B------:R-:W-:Y:S01]  /*106b0*/  SHF.L.U32 R4, R7, 0x1f, RZ ;  /* 0x0000001f07047819 */ /* 0x000fe200000006ff */
[----:B-1----:R-:W-:Y:S06]  /*106c0*/  @!P0 BRA `(.L_x_322) ;  /* 0x0000000800c48947 */ /* 0x002fec0003800000 */
.L_x_347:
        /* <DEDUP_REMOVED lines=9> */
.L_x_348:
        /* <DEDUP_REMOVED lines=9> */
.L_x_349:
        /* <DEDUP_REMOVED lines=9> */
.L_x_350:
        /* <DEDUP_REMOVED lines=9> */
.L_x_351:
        /* <DEDUP_REMOVED lines=9> */
.L_x_352:
        /* <DEDUP_REMOVED lines=9> */
.L_x_353:
        /* <DEDUP_REMOVED lines=9> */
.L_x_354:
        /* <DEDUP_REMOVED lines=9> */
.L_x_355:
        /* <DEDUP_REMOVED lines=9> */
.L_x_356:
        /* <DEDUP_REMOVED lines=9> */
.L_x_357:
        /* <DEDUP_REMOVED lines=9> */
.L_x_358:
        /* <DEDUP_REMOVED lines=9> */
.L_x_359:
        /* <DEDUP_REMOVED lines=9> */
.L_x_360:
[----:B------:R-:W1:Y:S01]  /*10e20*/  SYNCS.PHASECHK.TRANS64.TRYWAIT P0, [R6+URZ], R5 ;  /* 0x00000005060075a7 */ /* 0x000e62000800017f */
[----:B------:R-:W-:-:S05]  /*10e30*/  VIADD R0, R0, 0x1 ;  /* 0x0000000100007836 */ /* 0x000fca0000000000 */
[----:B------:R-:W-:-:S04]  /*10e40*/  ISETP.NE.AND P1, PT, R0, 0x12, PT ;  /* 0x000000120000780c */ /* 0x000fc80003f25270 */
[----:B------:R-:W-:Y:S02]  /*10e50*/  SEL R2, RZ, 0x1, P1 ;  /* 0x00000001ff027807 */ /* 0x000fe40000800000 */
[----:B------:R-:W-:Y:S02]  /*10e60*/  SEL R0, R0, RZ, P1 ;  /* 0x000000ff00007207 */ /* 0x000fe40000800000 */
[----:B------:R-:W-:Y:S01]  /*10e70*/  LOP3.LUT R2, R7, R2, RZ, 0x3c, !PT ;  /* 0x0000000207027212 */ /* 0x000fe200078e3cff */
[----:B-1----:R-:W-:Y:S06]  /*10e80*/  @!P0 BRA `(.L_x_336) ;  /* 0x0000000400ec8947 */ /* 0x002fec0003800000 */
.L_x_361:
[----:B------:R-:W-:Y:S01]  /*10e90*/  IMAD R3, R0, 0x8, R3 ;  /* 0x0000000800037824 */ /* 0x000fe200078e0203 */
[----:B------:R-:W-:-:S07]  /*10ea0*/  SHF.L.U32 R0, R2, 0x1f, RZ ;  /* 0x0000001f02007819 */ /* 0x000fce00000006ff */
.L_x_337:
[----:B--2---:R2:W3:Y:S02]  /*10eb0*/  SYNCS.PHASECHK.TRANS64.TRYWAIT P0, [R3+URZ], R0 ;  /* 0x00000000030075a7 */ /* 0x0044e4000800017f */
[----:B---3--:R-:W-:Y:S05]  /*10ec0*/  @!P0 NANOSLEEP.SYNCS 0x989680 ;  /* 0x009896800000895d */ /* 0x008fea0003900000 */
[----:B------:R-:W3:Y:S02]  /*10ed0*/  @!P0 SYNCS.PHASECHK.TRANS64 P0, [R3+URZ], R0 ;  /* 0x00000000030085a7 */ /* 0x000ee4000800007f */
[----:B---3--:R-:W-:Y:S05]  /*10ee0*/  @!P0 BRA `(.L_x_337) ;  /* 0xfffffffc00f08947 */ /* 0x008fea000383ffff */
.L_x_318:
[----:B------:R-:W-:Y:S05]  /*10ef0*/  BSYNC B0 ;  /* 0x0000000000007941 */ /* 0x000fea0003800000 */
.L_x_317:
[----:B------:R-:W-:Y:S05]  /*10f00*/  EXIT ;  /* 0x000000000000794d */ /* 0x000fea0003800000 */
.L_x_22:
[----:B-1----:R-:W-:-:S04]  /*10f10*/  IMAD.U32 R3, RZ, RZ, UR7 ;  /* 0x00000007ff037e24 */ /* 0x002fc8000f8e00ff */
[----:B------:R1:W3:Y:S03]  /*10f20*/  SYNCS.PHASECHK.TRANS64.TRYWAIT P0, [R3+URZ], R0 ;  /* 0x00000000030075a7 */ /* 0x0002e6000800017f */
[----:B---3--:R-:W-:Y:S05]  /*10f30*/  @!P0 NANOSLEEP.SYNCS 0x989680 ;  /* 0x009896800000895d */ /* 0x008fea0003900000 */
[----:B------:R-:W3:Y:S02]  /*10f40*/  @!P0 SYNCS.PHASECHK.TRANS64 P0, [R3+URZ], R0 ;  /* 0x00000000030085a7 */ /* 0x000ee4000800007f */
[----:B---3--:R-:W-:Y:S05]  /*10f50*/  @!P0 BRA `(.L_x_22) ;  /* 0xfffffffc00ec8947 */ /* 0x008fea000383ffff */
[----:B------:R-:W-:Y:S05]  /*10f60*/  BRA `(.L_x_21) ;  /* 0xffffff10003c7947 */ /* 0x000fea000383ffff */
.L_x_28:
[----:B-----5:R1:W-:Y:S02]  /*10f70*/  STL [R1+0x90], R0 ;  /* 0x0000900001007387 */ /* 0x0203e40000100800 */
[----:B-1----:R-:W-:-:S04]  /*10f80*/  IMAD.U32 R0, RZ, RZ, UR9 ;  /* 0x00000009ff007e24 */ /* 0x002fc8000f8e00ff */
[----:B------:R1:W4:Y:S03]  /*10f90*/  SYNCS.PHASECHK.TRANS64.TRYWAIT P0, [R0+URZ], R229 ;  /* 0x000000e5000075a7 */ /* 0x000326000800017f */
[----:B----4-:R-:W-:Y:S05]  /*10fa0*/  @!P0 NANOSLEEP.SYNCS 0x989680 ;  /* 0x009896800000895d */ /* 0x010fea0003900000 */
[----:B------:R1:W4:Y:S02]  /*10fb0*/  @!P0 SYNCS.PHASECHK.TRANS64 P0, [R0+URZ], R229 ;  /* 0x000000e5000085a7 */ /* 0x000324000800007f */
[----:B-1----:R1:W5:Y:S02]  /*10fc0*/  LDL.LU R0, [R1+0x90] ;  /* 0x0000900001007983 */ /* 0x0023640000300800 */
[----:B-1--4-:R-:W-:Y:S05]  /*10fd0*/  @!P0 BRA `(.L_x_28) ;  /* 0xfffffffc00e48947 */ /* 0x012fea000383ffff */
[----:B------:R-:W-:Y:S05]  /*10fe0*/  BRA `(.L_x_27) ;  /* 0xffffff2000a07947 */ /* 0x000fea000383ffff */
.L_x_305:
[----:B------:R-:W-:Y:S01]  /*10ff0*/  BSSY B1, `(.L_x_338) ;  /* 0x0000006000017945 */ /* 0x000fe20003800000 */
[----:B------:R-:W-:-:S07]  /*11000*/  IMAD.MOV.U32 R2, RZ, RZ, -0x1 ;  /* 0xffffffffff027424 */ /* 0x000fce00078e00ff */
[----:B------:R-:W-:Y:S05]  /*11010*/  WARPSYNC.COLLECTIVE R2, `(.L_x_339) ;  /* 0x00000000020c7348 */ /* 0x000fea0003c00000 */
[----:B------:R-:W-:Y:S02]  /*11020*/  ELECT P0, UR62, PT ;  /* 0x00000000003e782f */ /* 0x000fe40003800000 */
[----:B------:R-:W-:Y:S01]  /*11030*/  MOV R2, UR62 ;  /* 0x0000003e00027c02 */ /* 0x000fe20008000f00 */
[----:B------:R-:W-:Y:S10]  /*11040*/  ENDCOLLECTIVE ;  /* 0x000000000000791b */ /* 0x000ff40003800000 */
.L_x_339:
[----:B------:R-:W-:Y:S05]  /*11050*/  BSYNC B1 ;  /* 0x0000000000017941 */ /* 0x000fea0003800000 */
.L_x_338:
[----:B------:R-:W-:Y:S05]  /*11060*/  BRA `(.L_x_340) ;  /* 0xffffffe8000c7947 */ /* 0x000fea000383ffff */
.L_x_308:
[----:B0-----:R0:W2:Y:S02]  /*11070*/  SYNCS.PHASECHK.TRANS64.TRYWAIT P0, [R11+URZ+0x90], R4 ;  /* 0x000090040b0075a7 */ /* 0x0010a4000800017f */
[----:B--2---:R-:W-:Y:S05]  /*11080*/  @!P0 NANOSLEEP.SYNCS 0x989680 ;  /* 0x009896800000895d */ /* 0x004fea0003900000 */
[----:B------:R-:W2:Y:S02]  /*11090*/  @!P0 SYNCS.PHASECHK.TRANS64 P0, [R11+URZ+0x90], R4 ;  /* 0x000090040b0085a7 */ /* 0x000ea4000800007f */
[----:B--2---:R-:W-:Y:S05]  /*110a0*/  @!P0 BRA `(.L_x_308) ;  /* 0xfffffffc00f08947 */ /* 0x004fea000383ffff */
[----:B------:R-:W-:Y:S05]  /*110b0*/  BRA `(.L_x_341) ;  /* 0xffffffe8004c7947 */ /* 0x000fea000383ffff */
.L_x_316:
[----:B------:R-:W-:Y:S01]  /*110c0*/  BSSY B0, `(.L_x_342) ;  /* 0x0000006000007945 */ /* 0x000fe20003800000 */
[----:B------:R-:W-:-:S07]  /*110d0*/  IMAD.MOV.U32 R2, RZ, RZ, -0x1 ;  /* 0xffffffffff027424 */ /* 0x000fce00078e00ff */
[----:B------:R-:W-:Y:S05]  /*110e0*/  WARPSYNC.COLLECTIVE R2, `(.L_x_343) ;  /* 0x00000000020c7348 */ /* 0x000fea0003c00000 */
[----:B------:R-:W-:Y:S02]  /*110f0*/  ELECT P0, UR62, PT ;  /* 0x00000000003e782f */ /* 0x000fe40003800000 */
[----:B------:R-:W-:Y:S01]  /*11100*/  MOV R2, UR62 ;  /* 0x0000003e00027c02 */ /* 0x000fe20008000f00 */
[----:B------:R-:W-:Y:S10]  /*11110*/  ENDCOLLECTIVE ;  /* 0x000000000000791b */ /* 0x000ff40003800000 */
.L_x_343:
[----:B------:R-:W-:Y:S05]  /*11120*/  BSYNC B0 ;  /* 0x0000000000007941 */ /* 0x000fea0003800000 */
.L_x_342:
[----:B------:R-:W-:Y:S05]  /*11130*/  BRA `(.L_x_344) ;  /* 0xfffffff000c47947 */ /* 0x000fea000383ffff */
.L_x_320:
[----:B0-----:R0:W1:Y:S02]  /*11140*/  SYNCS.PHASECHK.TRANS64.TRYWAIT P0, [R7+URZ], R2 ;  /* 0x00000002070075a7 */ /* 0x001064000800017f */
[----:B-1----:R-:W-:Y:S05]  /*11150*/  @!P0 NANOSLEEP.SYNCS 0x989680 ;  /* 0x009896800000895d */ /* 0x002fea0003900000 */
[----:B------:R-:W1:Y:S02]  /*11160*/  @!P0 SYNCS.PHASECHK.TRANS64 P0, [R7+URZ], R2 ;  /* 0x00000002070085a7 */ /* 0x000e64000800007f */
[----:B-1----:R-:W-:Y:S05]  /*11170*/  @!P0 BRA `(.L_x_320) ;  /* 0xfffffffc00f08947 */ /* 0x002fea000383ffff */
[----:B------:R-:W-:Y:S05]  /*11180*/  BRA `(.L_x_345) ;  /* 0xfffffff400087947 */ /* 0x000fea000383ffff */
.L_x_321:
[----:B0-----:R0:W1:Y:S02]  /*11190*/  SYNCS.PHASECHK.TRANS64.TRYWAIT P0, [R9+URZ], R4 ;  /* 0x00000004090075a7 */ /* 0x001064000800017f */
[----:B-1----:R-:W-:Y:S05]  /*111a0*/  @!P0 NANOSLEEP.SYNCS 0x989680 ;  /* 0x009896800000895d */ /* 0x002fea0003900000 */
[----:B------:R-:W1:Y:S02]  /*111b0*/  @!P0 SYNCS.PHASECHK.TRANS64 P0, [R9+URZ], R4 ;  /* 0x00000004090085a7 */ /* 0x000e64000800007f */
[----:B-1----:R-:W-:Y:S05]  /*111c0*/  @!P0 BRA `(.L_x_321) ;  /* 0xfffffffc00f08947 */ /* 0x002fea000383ffff */
[----:B------:R-:W-:Y:S05]  /*111d0*/  BRA `(.L_x_346) ;  /* 0xfffffff400187947 */ /* 0x000fea000383ffff */
.L_x_322:
[----:B0-----:R0:W1:Y:S02]  /*111e0*/  SYNCS.PHASECHK.TRANS64.TRYWAIT P0, [R6+URZ], R5 ;  /* 0x00000005060075a7 */ /* 0x001064000800017f */
[----:B-1----:R-:W-:Y:S05]  /*111f0*/  @!P0 NANOSLEEP.SYNCS 0x989680 ;  /* 0x009896800000895d */ /* 0x002fea0003900000 */
[----:B------:R-:W1:Y:S02]  /*11200*/  @!P0 SYNCS.PHASECHK.TRANS64 P0, [R6+URZ], R5 ;  /* 0x00000005060085a7 */ /* 0x000e64000800007f */
[----:B-1----:R-:W-:Y:S05]  /*11210*/  @!P0 BRA `(.L_x_322) ;  /* 0xfffffffc00f08947 */ /* 0x002fea000383ffff */
[----:B------:R-:W-:Y:S05]  /*11220*/  BRA `(.L_x_347) ;  /* 0xfffffff400287947 */ /* 0x000fea000383ffff */
.L_x_323:
[----:B0-----:R0:W1:Y:S02]  /*11230*/  SYNCS.PHASECHK.TRANS64.TRYWAIT P0, [R9+URZ], R4 ;  /* 0x00000004090075a7 */ /* 0x001064000800017f */
[----:B-1----:R-:W-:Y:S05]  /*11240*/  @!P0 NANOSLEEP.SYNCS 0x989680 ;  /* 0x009896800000895d */ /* 0x002fea0003900000 */
[----:B------:R-:W1:Y:S02]  /*11250*/  @!P0 SYNCS.PHASECHK.TRANS64 P0, [R9+URZ], R4 ;  /* 0x00000004090085a7 */ /* 0x000e64000800007f */
[----:B-1----:R-:W-:Y:S05]  /*11260*/  @!P0 BRA `(.L_x_323) ;  /* 0xfffffffc00f08947 */ /* 0x002fea000383ffff */
[----:B------:R-:W-:Y:S05]  /*11270*/  BRA `(.L_x_348) ;  /* 0xfffffff400387947 */ /* 0x000fea000383ffff */
.L_x_324:
[----:B0-----:R0:W1:Y:S02]  /*11280*/  SYNCS.PHASECHK.TRANS64.TRYWAIT P0, [R6+URZ], R5 ;  /* 0x00000005060075a7 */ /* 0x001064000800017f */
[----:B-1----:R-:W-:Y:S05]  /*11290*/  @!P0 NANOSLEEP.SYNCS 0x989680 ;  /* 0x009896800000895d */ /* 0x002fea0003900000 */
[----:B------:R-:W1:Y:S02]  /*112a0*/  @!P0 SYNCS.PHASECHK.TRANS64 P0, [R6+URZ], R5 ;  /* 0x00000005060085a7 */ /* 0x000e64000800007f */
[----:B-1----:R-:W-:Y:S05]  /*112b0*/  @!P0 BRA `(.L_x_324) ;  /* 0xfffffffc00f08947 */ /* 0x002fea000383ffff */
[----:B------:R-:W-:Y:S05]  /*112c0*/  BRA `(.L_x_349) ;  /* 0xfffffff400487947 */ /* 0x000fea000383ffff */
.L_x_325:
[----:B0-----:R0:W1:Y:S02]  /*112d0*/  SYNCS.PHASECHK.TRANS64.TRYWAIT P0, [R9+URZ], R4 ;  /* 0x00000004090075a7 */ /* 0x001064000800017f */
[----:B-1----:R-:W-:Y:S05]  /*112e0*/  @!P0 NANOSLEEP.SYNCS 0x989680 ;  /* 0x009896800000895d */ /* 0x002fea0003900000 */
[----:B------:R-:W1:Y:S02]  /*112f0*/  @!P0 SYNCS.PHASECHK.TRANS64 P0, [R9+URZ], R4 ;  /* 0x00000004090085a7 */ /* 0x000e64000800007f */
[----:B-1----:R-:W-:Y:S05]  /*11300*/  @!P0 BRA `(.L_x_325) ;  /* 0xfffffffc00f08947 */ /* 0x002fea000383ffff */
[----:B------:R-:W-:Y:S05]  /*11310*/  BRA `(.L_x_350) ;  /* 0xfffffff400587947 */ /* 0x000fea000383ffff */
.L_x_326:
[----:B0-----:R0:W1:Y:S02]  /*11320*/  SYNCS.PHASECHK.TRANS64.TRYWAIT P0, [R6+URZ], R5 ;  /* 0x00000005060075a7 */ /* 0x001064000800017f */
[----:B-1----:R-:W-:Y:S05]  /*11330*/  @!P0 NANOSLEEP.SYNCS 0x989680 ;  /* 0x009896800000895d */ /* 0x002fea0003900000 */
[----:B------:R-:W1:Y:S02]  /*11340*/  @!P0 SYNCS.PHASECHK.TRANS64 P0, [R6+URZ], R5 ;  /* 0x00000005060085a7 */ /* 0x000e64000800007f */
[----:B-1----:R-:W-:Y:S05]  /*11350*/  @!P0 BRA `(.L_x_326) ;  /* 0xfffffffc00f08947 */ /* 0x002fea000383ffff */
[----:B------:R-:W-:Y:S05]  /*11360*/  BRA `(.L_x_351) ;  /* 0xfffffff400687947 */ /* 0x000fea000383ffff */
.L_x_327:
[----:B0-----:R0:W1:Y:S02]  /*11370*/  SYNCS.PHASECHK.TRANS64.TRYWAIT P0, [R9+URZ], R4 ;  /* 0x00000004090075a7 */ /* 0x001064000800017f */
[----:B-1----:R-:W-:Y:S05]  /*11380*/  @!P0 NANOSLEEP.SYNCS 0x989680 ;  /* 0x009896800000895d */ /* 0x002fea0003900000 */
[----:B------:R-:W1:Y:S02]  /*11390*/  @!P0 SYNCS.PHASECHK.TRANS64 P0, [R9+URZ], R4 ;  /* 0x00000004090085a7 */ /* 0x000e64000800007f */
[----:B-1----:R-:W-:Y:S05]  /*113a0*/  @!P0 BRA `(.L_x_327) ;  /* 0xfffffffc00f08947 */ /* 0x002fea000383ffff */
[----:B------:R-:W-:Y:S05]  /*113b0*/  BRA `(.L_x_352) ;  /* 0xfffffff400787947 */ /* 0x000fea000383ffff */
.L_x_328:
[----:B0-----:R0:W1:Y:S02]  /*113c0*/  SYNCS.PHASECHK.TRANS64.TRYWAIT P0, [R6+URZ], R5 ;  /* 0x00000005060075a7 */ /* 0x001064000800017f */
[----:B-1----:R-:W-:Y:S05]  /*113d0*/  @!P0 NANOSLEEP.SYNCS 0x989680 ;  /* 0x009896800000895d */ /* 0x002fea0003900000 */
[----:B------:R-:W1:Y:S02]  /*113e0*/  @!P0 SYNCS.PHASECHK.TRANS64 P0, [R6+URZ], R5 ;  /* 0x00000005060085a7 */ /* 0x000e64000800007f */
[----:B-1----:R-:W-:Y:S05]  /*113f0*/  @!P0 BRA `(.L_x_328) ;  /* 0xfffffffc00f08947 */ /* 0x002fea000383ffff */
[----:B------:R-:W-:Y:S05]  /*11400*/  BRA `(.L_x_353) ;  /* 0xfffffff400887947 */ /* 0x000fea000383ffff */
.L_x_329:
[----:B0-----:R0:W1:Y:S02]  /*11410*/  SYNCS.PHASECHK.TRANS64.TRYWAIT P0, [R9+URZ], R4 ;  /* 0x00000004090075a7 */ /* 0x001064000800017f */
[----:B-1----:R-:W-:Y:S05]  /*11420*/  @!P0 NANOSLEEP.SYNCS 0x989680 ;  /* 0x009896800000895d */ /* 0x002fea0003900000 */
[----:B------:R-:W1:Y:S02]  /*11430*/  @!P0 SYNCS.PHASECHK.TRANS64 P0, [R9+URZ], R4 ;  /* 0x00000004090085a7 */ /* 0x000e64000800007f */
[----:B-1----:R-:W-:Y:S05]  /*11440*/  @!P0 BRA `(.L_x_329) ;  /* 0xfffffffc00f08947 */ /* 0x002fea000383ffff */
[----:B------:R-:W-:Y:S05]  /*11450*/  BRA `(.L_x_354) ;  /* 0xfffffff400987947 */ /* 0x000fea000383ffff */
.L_x_330:
[----:B0-----:R0:W1:Y:S02]  /*11460*/  SYNCS.PHASECHK.TRANS64.TRYWAIT P0, [R6+URZ], R5 ;  /* 0x00000005060075a7 */ /* 0x001064000800017f */
[----:B-1----:R-:W-:Y:S05]  /*11470*/  @!P0 NANOSLEEP.SYNCS 0x989680 ;  /* 0x009896800000895d */ /* 0x002fea0003900000 */
[----:B------:R-:W1:Y:S02]  /*11480*/  @!P0 SYNCS.PHASECHK.TRANS64 P0, [R6+URZ], R5 ;  /* 0x00000005060085a7 */ /* 0x000e64000800007f */
[----:B-1----:R-:W-:Y:S05]  /*11490*/  @!P0 BRA `(.L_x_330) ;  /* 0xfffffffc00f08947 */ /* 0x002fea000383ffff */
[----:B------:R-:W-:Y:S05]  /*114a0*/  BRA `(.L_x_355) ;  /* 0xfffffff400a87947 */ /* 0x000fea000383ffff */
.L_x_331:
[----:B0-----:R0:W1:Y:S02]  /*114b0*/  SYNCS.PHASECHK.TRANS64.TRYWAIT P0, [R9+URZ], R4 ;  /* 0x00000004090075a7 */ /* 0x001064000800017f */
[----:B-1----:R-:W-:Y:S05]  /*114c0*/  @!P0 NANOSLEEP.SYNCS 0x989680 ;  /* 0x009896800000895d */ /* 0x002fea0003900000 */
[----:B------:R-:W1:Y:S02]  /*114d0*/  @!P0 SYNCS.PHASECHK.TRANS64 P0, [R9+URZ], R4 ;  /* 0x00000004090085a7 */ /* 0x000e64000800007f */
[----:B-1----:R-:W-:Y:S05]  /*114e0*/  @!P0 BRA `(.L_x_331) ;  /* 0xfffffffc00f08947 */ /* 0x002fea000383ffff */
[----:B------:R-:W-:Y:S05]  /*114f0*/  BRA `(.L_x_356) ;  /* 0xfffffff400b87947 */ /* 0x000fea000383ffff */
.L_x_332:
[----:B0-----:R0:W1:Y:S02]  /*11500*/  SYNCS.PHASECHK.TRANS64.TRYWAIT P0, [R6+URZ], R5 ;  /* 0x00000005060075a7 */ /* 0x001064000800017f */
[----:B-1----:R-:W-:Y:S05]  /*11510*/  @!P0 NANOSLEEP.SYNCS 0x989680 ;  /* 0x009896800000895d */ /* 0x002fea0003900000 */
[----:B------:R-:W1:Y:S02]  /*11520*/  @!P0 SYNCS.PHASECHK.TRANS64 P0, [R6+URZ], R5 ;  /* 0x00000005060085a7 */ /* 0x000e64000800007f */
[----:B-1----:R-:W-:Y:S05]  /*11530*/  @!P0 BRA `(.L_x_332) ;  /* 0xfffffffc00f08947 */ /* 0x002fea000383ffff */
[----:B------:R-:W-:Y:S05]  /*11540*/  BRA `(.L_x_357) ;  /* 0xfffffff400c87947 */ /* 0x000fea000383ffff */
.L_x_333:
[----:B0-----:R0:W1:Y:S02]  /*11550*/  SYNCS.PHASECHK.TRANS64.TRYWAIT P0, [R9+URZ], R4 ;  /* 0x00000004090075a7 */ /* 0x001064000800017f */
[----:B-1----:R-:W-:Y:S05]  /*11560*/  @!P0 NANOSLEEP.SYNCS 0x989680 ;  /* 0x009896800000895d */ /* 0x002fea0003900000 */
[----:B------:R-:W1:Y:S02]  /*11570*/  @!P0 SYNCS.PHASECHK.TRANS64 P0, [R9+URZ], R4 ;  /* 0x00000004090085a7 */ /* 0x000e64000800007f */
[----:B-1----:R-:W-:Y:S05]  /*11580*/  @!P0 BRA `(.L_x_333) ;  /* 0xfffffffc00f08947 */ /* 0x002fea000383ffff */
[----:B------:R-:W-:Y:S05]  /*11590*/  BRA `(.L_x_358) ;  /* 0xfffffff400d87947 */ /* 0x000fea000383ffff */
.L_x_334:
[----:B0-----:R0:W1:Y:S02]  /*115a0*/  SYNCS.PHASECHK.TRANS64.TRYWAIT P0, [R6+URZ], R5 ;  /* 0x00000005060075a7 */ /* 0x001064000800017f */
[----:B-1----:R-:W-:Y:S05]  /*115b0*/  @!P0 NANOSLEEP.SYNCS 0x989680 ;  /* 0x009896800000895d */ /* 0x002fea0003900000 */
[----:B------:R-:W1:Y:S02]  /*115c0*/  @!P0 SYNCS.PHASECHK.TRANS64 P0, [R6+URZ], R5 ;  /* 0x00000005060085a7 */ /* 0x000e64000800007f */
[----:B-1----:R-:W-:Y:S05]  /*115d0*/  @!P0 BRA `(.L_x_334) ;  /* 0xfffffffc00f08947 */ /* 0x002fea000383ffff */
[----:B------:R-:W-:Y:S05]  /*115e0*/  BRA `(.L_x_359) ;  /* 0xfffffff400e87947 */ /* 0x000fea000383ffff */
.L_x_335:
[----:B0-----:R0:W1:Y:S02]  /*115f0*/  SYNCS.PHASECHK.TRANS64.TRYWAIT P0, [R9+URZ], R4 ;  /* 0x00000004090075a7 */ /* 0x001064000800017f */
[----:B-1----:R-:W-:Y:S05]  /*11600*/  @!P0 NANOSLEEP.SYNCS 0x989680 ;  /* 0x009896800000895d */ /* 0x002fea0003900000 */
[----:B------:R-:W1:Y:S02]  /*11610*/  @!P0 SYNCS.PHASECHK.TRANS64 P0, [R9+URZ], R4 ;  /* 0x00000004090085a7 */ /* 0x000e64000800007f */
[----:B-1----:R-:W-:Y:S05]  /*11620*/  @!P0 BRA `(.L_x_335) ;  /* 0xfffffffc00f08947 */ /* 0x002fea000383ffff */
[----:B------:R-:W-:Y:S05]  /*11630*/  BRA `(.L_x_360) ;  /* 0xfffffff400f87947 */ /* 0x000fea000383ffff */
.L_x_336:
[----:B-1----:R1:W2:Y:S02]  /*11640*/  SYNCS.PHASECHK.TRANS64.TRYWAIT P0, [R6+URZ], R5 ;  /* 0x00000005060075a7 */ /* 0x0022a4000800017f */
[----:B--2---:R-:W-:Y:S05]  /*11650*/  @!P0 NANOSLEEP.SYNCS 0x989680 ;  /* 0x009896800000895d */ /* 0x004fea0003900000 */
[----:B------:R-:W2:Y:S02]  /*11660*/  @!P0 SYNCS.PHASECHK.TRANS64 P0, [R6+URZ], R5 ;  /* 0x00000005060085a7 */ /* 0x000ea4000800007f */
[----:B--2---:R-:W-:Y:S05]  /*11670*/  @!P0 BRA `(.L_x_336) ;  /* 0xfffffffc00f08947 */ /* 0x004fea000383ffff */
[----:B------:R-:W-:Y:S05]  /*11680*/  BRA `(.L_x_361) ;  /* 0xfffffff800007947 */ /* 0x000fea000383ffff */
.L_x_362:
[----:B------:R-:W-:-:S00]  /*11690*/  BRA `(.L_x_362) ;  /* 0xfffffffc00fc7947 */ /* 0x000fc0000383ffff */
[----:B------:R-:W-:-:S00]  /*116a0*/  NOP ;  /* 0x0000000000007918 */ /* 0x000fc00000000000 */
        /* <DEDUP_REMOVED lines=13> */
.L_x_363:


//--------------------- .nv.shared._ZN7cutlass13device_kernelINS_4gemm6kernel13GemmUniversalIN4cute5tupleIJiiiiEEENS1_10collective13CollectiveMmaINS1_37MainloopSm90TmaGmmaWarpSpecializedFP8ILi18ENS5_IJNS4_1CILi4EEESB_NSA_ILi1EEEEEENS1_35KernelTmaWarpSpecializedCooperativeEEENS5_IJNSA_ILi256EEENSA_ILi128EEENSA_ILi32EEEEEENS_12float_e5m2_tENS5_IJlSC_lEEESK_SL_NS4_8TiledMMAINS4_8MMA_AtomIJNS4_4SM904GMMA31MMA_64x128x32_F32E5M2E5M2_SS_TNILNSP_7ScaleInE1ELSR_1EEEEEENS4_6LayoutINS5_IJNSA_ILi2EEESC_SC_EEENS5_IJSC_NSA_ILi0EEESX_EEEEENS5_IJNS4_10UnderscoreES10_S10_EEEEENS4_23SM90_TMA_LOAD_MULTICASTENS4_14ComposedLayoutINS4_7SwizzleILi1ELi4ELi3EEENS4_18smem_ptr_flag_bitsILi8EEENSU_INS5_IJNSA_ILi8EEESI_EEENS5_IJSI_SC_EEEEEEEvNS4_8identityES13_S1D_vS1E_EENS_8epilogue10collective6detail29Sm90TmaWarpSpecializedAdapterINS1H_15DefaultEpilogueISK_SL_SL_NS1G_6thread17LinearCombinationISK_Li1EffLNS1L_9ScaleType4KindE0ELNS_15FloatRoundStyleE2ESK_EENS1_15EpilogueDefaultEEEEEvvEEEEvNT_6ParamsE --------------------------
	.section	.nv.shared._ZN7cutlass13device_kernelINS_4gemm6kernel13GemmUniversalIN4cute5tupleIJiiiiEEENS1_10collective13CollectiveMmaINS1_37MainloopSm90TmaGmmaWarpSpecializedFP8ILi18ENS5_IJNS4_1CILi4EEESB_NSA_ILi1EEEEEENS1_35KernelTmaWarpSpecializedCooperativeEEENS5_IJNSA_ILi256EEENSA_ILi128EEENSA_ILi32EEEEEENS_12float_e5m2_tENS5_IJlSC_lEEESK_SL_NS4_8TiledMMAINS4_8MMA_AtomIJNS4_4SM904GMMA31MMA_64x128x32_F32E5M2E5M2_SS_TNILNSP_7ScaleInE1ELSR_1EEEEEENS4_6LayoutINS5_IJNSA_ILi2EEESC_SC_EEENS5_IJSC_NSA_ILi0EEESX_EEEEENS5_IJNS4_10UnderscoreES10_S10_EEEEENS4_23SM90_TMA_LOAD_MULTICASTENS4_14ComposedLayoutINS4_7SwizzleILi1ELi4ELi3EEENS4_18smem_ptr_flag_bitsILi8EEENSU_INS5_IJNSA_ILi8EEESI_EEENS5_IJSI_SC_EEEEEEEvNS4_8identityES13_S1D_vS1E_EENS_8epilogue10collective6detail29Sm90TmaWarpSpecializedAdapterINS1H_15DefaultEpilogueISK_SL_SL_NS1G_6thread17LinearCombinationISK_Li1EffLNS1L_9ScaleType4KindE0ELNS_15FloatRoundStyleE2ESK_EENS1_15EpilogueDefaultEEEEEvvEEEEvNT_6ParamsE,"aw",@nobits
	.sectionflags	@""
	.align	16
	.zero		1024


//--------------------- .nv.shared.reserved.0     --------------------------
	.section	.nv.shared.reserved.0,"aw",@nobits
	.weak		__nv_reservedSMEM_offset_0_alias
	.size		__nv_reservedSMEM_offset_0_alias, 0, 0
	.other		__nv_reservedSMEM_offset_0_alias,@"STO_CUDA_RESERVED_SHARED STV_DEFAULT"
__nv_reservedSMEM_offset_0_alias:
	.zero		0


//--------------------- .nv.global                --------------------------
	.section	.nv.global,"aw",@nobits
.nv.global:
	.type		_ZN40_INTERNAL_e6cc464d_4_k_cu_9a7f511b_202354cute1_E,@object
	.size		_ZN40_INTERNAL_e6cc464d_4_k_cu_9a7f511b_202354cute1_E,(_ZN40_INTERNAL_e6cc464d_4_k_cu_9a7f511b_202354cuda3std3__45__cpo6cbeginE - _ZN40_INTERNAL_e6cc464d_4_k_cu_9a7f511b_202354cute1_E)
_ZN40_INTERNAL_e6cc464d_4_k_cu_9a7f511b_202354cute1_E:
	.zero		1
	.type		_ZN40_INTERNAL_e6cc464d_4_k_cu_9a7f511b_202354cuda3std3__45__cpo6cbeginE,@object
	.size		_ZN40_INTERNAL_e6cc464d_4_k_cu_9a7f511b_202354cuda3std3__45__cpo6cbeginE,(_ZN40_INTERNAL_e6cc464d_4_k_cu_9a7f511b_202354cuda3std3__48in_placeE - _ZN40_INTERNAL_e6cc464d_4_k_cu_9a7f511b_202354cuda3std3__45__cpo6cbeginE)
_ZN40_INTERNAL_e6cc464d_4_k_cu_9a7f511b_202354cuda3std3__45__cpo6cbeginE:
	.zero		1
	.type		_ZN40_INTERNAL_e6cc464d_4_k_cu_9a7f511b_202354cuda3std3__48in_placeE,@object
	.size		_ZN40_INTERNAL_e6cc464d_4_k_cu_9a7f511b_202354cuda3std3__48in_placeE,(_ZN40_INTERNAL_e6cc464d_4_k_cu_9a7f511b_202354cuda3std6ranges3__45__cpo9iter_moveE - _ZN40_INTERNAL_e6cc464d_4_k_cu_9a7f511b_202354cuda3std3__48in_placeE)
_ZN40_INTERNAL_e6cc464d_4_k_cu_9a7f511b_202354cuda3std3__48in_placeE:
	.zero		1
	.type		_ZN40_INTERNAL_e6cc464d_4_k_cu_9a7f511b_202354cuda3std6ranges3__45__cpo9iter_moveE,@object
	.size		_ZN40_INTERNAL_e6cc464d_4_k_cu_9a7f511b_202354cuda3std6ranges3__45__cpo9iter_moveE,(_ZN40_INTERNAL_e6cc464d_4_k_cu_9a7f511b_202354cuda3std3__45__cpo5beginE - _ZN40_INTERNAL_e6cc464d_4_k_cu_9a7f511b_202354cuda3std6ranges3__45__cpo9iter_moveE)
_ZN40_INTERNAL_e6cc464d_4_k_cu_9a7f511b_202354cuda3std6ranges3__45__cpo9iter_moveE:
	.zero		1
	.type		_ZN40_INTERNAL_e6cc464d_4_k_cu_9a7f511b_202354cuda3std3__45__cpo5beginE,@object
	.size		_ZN40_INTERNAL_e6cc464d_4_k_cu_9a7f511b_202354cuda3std3__45__cpo5beginE,(_ZN40_INTERNAL_e6cc464d_4_k_cu_9a7f511b_202354cuda3std3__442_GLOBAL__N__e6cc464d_4_k_cu_9a7f511b_202356ignoreE - _ZN40_INTERNAL_e6cc464d_4_k_cu_9a7f511b_202354cuda3std3__45__cpo5beginE)
_ZN40_INTERNAL_e6cc464d_4_k_cu_9a7f511b_202354cuda3std3__45__cpo5beginE:
	.zero		1
	.type		_ZN40_INTERNAL_e6cc464d_4_k_cu_9a7f511b_202354cuda3std3__442_GLOBAL__N__e6cc464d_4_k_cu_9a7f511b_202356ignoreE,@object
	.size		_ZN40_INTERNAL_e6cc464d_4_k_cu_9a7f511b_202354cuda3std3__442_GLOBAL__N__e6cc464d_4_k_cu_9a7f511b_202356ignoreE,(_ZN40_INTERNAL_e6cc464d_4_k_cu_9a7f511b_202354cute7productE - _ZN40_INTERNAL_e6cc464d_4_k_cu_9a7f511b_202354cuda3std3__442_GLOBAL__N__e6cc464d_4_k_cu_9a7f511b_202356ignoreE)
_ZN40_INTERNAL_e6cc464d_4_k_cu_9a7f511b_202354cuda3std3__442_GLOBAL__N__e6cc464d_4_k_cu_9a7f511b_202356ignoreE:
	.zero		1
	.type		_ZN40_INTERNAL_e6cc464d_4_k_cu_9a7f511b_202354cute7productE,@object
	.size		_ZN40_INTERNAL_e6cc464d_4_k_cu_9a7f511b_202354cute7productE,(_ZN40_INTERNAL_e6cc464d_4_k_cu_9a7f511b_202354cuda3std3__45__cpo3endE - _ZN40_INTERNAL_e6cc464d_4_k_cu_9a7f511b_202354cute7productE)
_ZN40_INTERNAL_e6cc464d_4_k_cu_9a7f511b_202354cute7productE:
	.zero		1
	.type		_ZN40_INTERNAL_e6cc464d_4_k_cu_9a7f511b_202354cuda3std3__45__cpo3endE,@object
	.size		_ZN40_INTERNAL_e6cc464d_4_k_cu_9a7f511b_202354cuda3std3__45__cpo3endE,(_ZN40_INTERNAL_e6cc464d_4_k_cu_9a7f511b_202354cuda3std3__419piecewise_constructE - _ZN40_INTERNAL_e6cc464d_4_k_cu_9a7f511b_202354cuda3std3__45__cpo3endE)
_ZN40_INTERNAL_e6cc464d_4_k_cu_9a7f511b_202354cuda3std3__45__cpo3endE:
	.zero		1
	.type		_ZN40_INTERNAL_e6cc464d_4_k_cu_9a7f511b_202354cuda3std3__419piecewise_constructE,@object
	.size		_ZN40_INTERNAL_e6cc464d_4_k_cu_9a7f511b_202354cuda3std3__419piecewise_constructE,(_ZN40_INTERNAL_e6cc464d_4_k_cu_9a7f511b_202354cuda3std3__45__cpo4cendE - _ZN40_INTERNAL_e6cc464d_4_k_cu_9a7f511b_202354cuda3std3__419piecewise_constructE)
_ZN40_INTERNAL_e6cc464d_4_k_cu_9a7f511b_202354cuda3std3__419piecewise_constructE:
	.zero		1
	.type		_ZN40_INTERNAL_e6cc464d_4_k_cu_9a7f511b_202354cuda3std3__45__cpo4cendE,@object
	.size		_ZN40_INTERNAL_e6cc464d_4_k_cu_9a7f511b_202354cuda3std3__45__cpo4cendE,(_ZN40_INTERNAL_e6cc464d_4_k_cu_9a7f511b_202354cuda3std6ranges3__45__cpo4swapE - _ZN40_INTERNAL_e6cc464d_4_k_cu_9a7f511b_202354cuda3std3__45__cpo4cendE)
_ZN40_INTERNAL_e6cc464d_4_k_cu_9a7f511b_202354cuda3std3__45__cpo4cendE:
	.zero		1
	.type		_ZN40_INTERNAL_e6cc464d_4_k_cu_9a7f511b_202354cuda3std6ranges3__45__cpo4swapE,@object
	.size		_ZN40_INTERNAL_e6cc464d_4_k_cu_9a7f511b_202354cuda3std6ranges3__45__cpo4swapE,(.L_7 - _ZN40_INTERNAL_e6cc464d_4_k_cu_9a7f511b_202354cuda3std6ranges3__45__cpo4swapE)
_ZN40_INTERNAL_e6cc464d_4_k_cu_9a7f511b_202354cuda3std6ranges3__45__cpo4swapE:
	.zero		1
.L_7:


//--------------------- .nv.constant0._ZN7cutlass13device_kernelINS_4gemm6kernel13GemmUniversalIN4cute5tupleIJiiiiEEENS1_10collective13CollectiveMmaINS1_37MainloopSm90TmaGmmaWarpSpecializedFP8ILi18ENS5_IJNS4_1CILi4EEESB_NSA_ILi1EEEEEENS1_35KernelTmaWarpSpecializedCooperativeEEENS5_IJNSA_ILi256EEENSA_ILi128EEENSA_ILi32EEEEEENS_12float_e5m2_tENS5_IJlSC_lEEESK_SL_NS4_8TiledMMAINS4_8MMA_AtomIJNS4_4SM904GMMA31MMA_64x128x32_F32E5M2E5M2_SS_TNILNSP_7ScaleInE1ELSR_1EEEEEENS4_6LayoutINS5_IJNSA_ILi2EEESC_SC_EEENS5_IJSC_NSA_ILi0EEESX_EEEEENS5_IJNS4_10UnderscoreES10_S10_EEEEENS4_23SM90_TMA_LOAD_MULTICASTENS4_14ComposedLayoutINS4_7SwizzleILi1ELi4ELi3EEENS4_18smem_ptr_flag_bitsILi8EEENSU_INS5_IJNSA_ILi8EEESI_EEENS5_IJSI_SC_EEEEEEEvNS4_8identityES13_S1D_vS1E_EENS_8epilogue10collective6detail29Sm90TmaWarpSpecializedAdapterINS1H_15DefaultEpilogueISK_SL_SL_NS1G_6thread17LinearCombinationISK_Li1EffLNS1L_9ScaleType4KindE0ELNS_15FloatRoundStyleE2ESK_EENS1_15EpilogueDefaultEEEEEvvEEEEvNT_6ParamsE --------------------------
	.section	.nv.constant0._ZN7cutlass13device_kernelINS_4gemm6kernel13GemmUniversalIN4cute5tupleIJiiiiEEENS1_10collective13CollectiveMmaINS1_37MainloopSm90TmaGmmaWarpSpecializedFP8ILi18ENS5_IJNS4_1CILi4EEESB_NSA_ILi1EEEEEENS1_35KernelTmaWarpSpecializedCooperativeEEENS5_IJNSA_ILi256EEENSA_ILi128EEENSA_ILi32EEEEEENS_12float_e5m2_tENS5_IJlSC_lEEESK_SL_NS4_8TiledMMAINS4_8MMA_AtomIJNS4_4SM904GMMA31MMA_64x128x32_F32E5M2E5M2_SS_TNILNSP_7ScaleInE1ELSR_1EEEEEENS4_6LayoutINS5_IJNSA_ILi2EEESC_SC_EEENS5_IJSC_NSA_ILi0EEESX_EEEEENS5_IJNS4_10UnderscoreES10_S10_EEEEENS4_23SM90_TMA_LOAD_MULTICASTENS4_14ComposedLayoutINS4_7SwizzleILi1ELi4ELi3EEENS4_18smem_ptr_flag_bitsILi8EEENSU_INS5_IJNSA_ILi8EEESI_EEENS5_IJSI_SC_EEEEEEEvNS4_8identityES13_S1D_vS1E_EENS_8epilogue10collective6detail29Sm90TmaWarpSpecializedAdapterINS1H_15DefaultEpilogueISK_SL_SL_NS1G_6thread17LinearCombinationISK_Li1EffLNS1L_9ScaleType4KindE0ELNS_15FloatRoundStyleE2ESK_EENS1_15EpilogueDefaultEEEEEvvEEEEvNT_6ParamsE,"a",@progbits
	.sectionflags	@""
	.align	4
.nv.constant0._ZN7cutlass13device_kernelINS_4gemm6kernel13GemmUniversalIN4cute5tupleIJiiiiEEENS1_10collective13CollectiveMmaINS1_37MainloopSm90TmaGmmaWarpSpecializedFP8ILi18ENS5_IJNS4_1CILi4EEESB_NSA_ILi1EEEEEENS1_35KernelTmaWarpSpecializedCooperativeEEENS5_IJNSA_ILi256EEENSA_ILi128EEENSA_ILi32EEEEEENS_12float_e5m2_tENS5_IJlSC_lEEESK_SL_NS4_8TiledMMAINS4_8MMA_AtomIJNS4_4SM904GMMA31MMA_64x128x32_F32E5M2E5M2_SS_TNILNSP_7ScaleInE1ELSR_1EEEEEENS4_6LayoutINS5_IJNSA_ILi2EEESC_SC_EEENS5_IJSC_NSA_ILi0EEESX_EEEEENS5_IJNS4_10UnderscoreES10_S10_EEEEENS4_23SM90_TMA_LOAD_MULTICASTENS4_14ComposedLayoutINS4_7SwizzleILi1ELi4ELi3EEENS4_18smem_ptr_flag_bitsILi8EEENSU_INS5_IJNSA_ILi8EEESI_EEENS5_IJSI_SC_EEEEEEEvNS4_8identityES13_S1D_vS1E_EENS_8epilogue10collective6detail29Sm90TmaWarpSpecializedAdapterINS1H_15DefaultEpilogueISK_SL_SL_NS1G_6thread17LinearCombinationISK_Li1EffLNS1L_9ScaleType4KindE0ELNS_15FloatRoundStyleE2ESK_EENS1_15EpilogueDefaultEEEEEvvEEEEvNT_6ParamsE:
	.zero		1664


//--------------------- SYMBOLS --------------------------

	.type		.nv.reservedSmem.offset0,@object
	.size		.nv.reservedSmem.offset0,0x4
